//
// Generated by NVIDIA NVVM Compiler
//
// Compiler Build ID: CL-36424714
// Cuda compilation tools, release 13.0, V13.0.88
// Based on NVVM 20.0.0
//

.version 9.0
.target sm_100
.address_size 64

	// .globl	fisher_batch_f32

.visible .entry fisher_batch_f32(
	.param .u64 .ptr .align 1 fisher_batch_f32_param_0,
	.param .u64 .ptr .align 1 fisher_batch_f32_param_1,
	.param .u32 fisher_batch_f32_param_2,
	.param .u32 fisher_batch_f32_param_3,
	.param .u32 fisher_batch_f32_param_4,
	.param .u64 .ptr .align 1 fisher_batch_f32_param_5,
	.param .u64 .ptr .align 1 fisher_batch_f32_param_6
)
{
	.reg .pred 	%p<119>;
	.reg .b32 	%r<148>;
	.reg .b32 	%f<35>;
	.reg .b64 	%rd<99>;
	.reg .b64 	%fd<198>;

	ld.param.u64 	%rd18, [fisher_batch_f32_param_0];
	ld.param.u64 	%rd17, [fisher_batch_f32_param_1];
	ld.param.u32 	%r64, [fisher_batch_f32_param_2];
	ld.param.u32 	%r66, [fisher_batch_f32_param_3];
	ld.param.u32 	%r65, [fisher_batch_f32_param_4];
	ld.param.u64 	%rd19, [fisher_batch_f32_param_5];
	ld.param.u64 	%rd20, [fisher_batch_f32_param_6];
	cvta.to.global.u64 	%rd1, %rd19;
	cvta.to.global.u64 	%rd2, %rd20;
	cvta.to.global.u64 	%rd3, %rd18;
	mov.u32 	%r1, %ctaid.x;
	setp.ge.s32 	%p1, %r1, %r66;
	@%p1 bra 	$L__BB0_62;
	cvta.to.global.u64 	%rd21, %rd17;
	mul.wide.u32 	%rd22, %r1, 4;
	add.s64 	%rd23, %rd21, %rd22;
	ld.global.nc.u32 	%r2, [%rd23];
	mul.lo.s32 	%r3, %r64, %r1;
	setp.gt.s32 	%p2, %r2, 0;
	setp.le.s32 	%p3, %r2, %r64;
	setp.gt.s32 	%p4, %r65, -1;
	and.pred  	%p5, %p2, %p4;
	and.pred  	%p6, %p5, %p3;
	setp.gt.s32 	%p7, %r64, %r65;
	and.pred  	%p8, %p7, %p6;
	@%p8 bra 	$L__BB0_14;
	setp.lt.s32 	%p110, %r64, 1;
	@%p110 bra 	$L__BB0_62;
	and.b32  	%r4, %r64, 7;
	setp.lt.u32 	%p111, %r64, 8;
	mov.b32 	%r143, 0;
	@%p111 bra 	$L__BB0_6;
	and.b32  	%r143, %r64, 2147483640;
	neg.s32 	%r126, %r143;
	mul.wide.u32 	%rd72, %r3, 4;
	add.s64 	%rd73, %rd72, 16;
	add.s64 	%rd96, %rd2, %rd73;
	add.s64 	%rd95, %rd1, %rd73;
$L__BB0_5:
	.pragma "nounroll";
	mov.b32 	%r118, 2143289344;
	st.global.u32 	[%rd95+-16], %r118;
	st.global.u32 	[%rd96+-16], %r118;
	st.global.u32 	[%rd95+-12], %r118;
	st.global.u32 	[%rd96+-12], %r118;
	st.global.u32 	[%rd95+-8], %r118;
	st.global.u32 	[%rd96+-8], %r118;
	st.global.u32 	[%rd95+-4], %r118;
	st.global.u32 	[%rd96+-4], %r118;
	st.global.u32 	[%rd95], %r118;
	st.global.u32 	[%rd96], %r118;
	st.global.u32 	[%rd95+4], %r118;
	st.global.u32 	[%rd96+4], %r118;
	st.global.u32 	[%rd95+8], %r118;
	st.global.u32 	[%rd96+8], %r118;
	st.global.u32 	[%rd95+12], %r118;
	st.global.u32 	[%rd96+12], %r118;
	add.s32 	%r126, %r126, 8;
	add.s64 	%rd96, %rd96, 32;
	add.s64 	%rd95, %rd95, 32;
	setp.eq.s32 	%p112, %r126, 0;
	@%p112 bra 	$L__BB0_6;
	bra.uni 	$L__BB0_5;
$L__BB0_6:
	setp.eq.s32 	%p113, %r4, 0;
	@%p113 bra 	$L__BB0_62;
	and.b32  	%r53, %r64, 3;
	setp.lt.u32 	%p114, %r4, 4;
	@%p114 bra 	$L__BB0_9;
	add.s32 	%r119, %r143, %r3;
	mul.wide.u32 	%rd74, %r119, 4;
	add.s64 	%rd75, %rd1, %rd74;
	mov.b32 	%r120, 2143289344;
	st.global.u32 	[%rd75], %r120;
	add.s64 	%rd76, %rd2, %rd74;
	st.global.u32 	[%rd76], %r120;
	cvt.u64.u32 	%rd77, %r3;
	cvt.u64.u32 	%rd78, %r143;
	add.s64 	%rd79, %rd78, %rd77;
	shl.b64 	%rd80, %rd79, 2;
	add.s64 	%rd81, %rd1, %rd80;
	st.global.u32 	[%rd81+4], %r120;
	add.s64 	%rd82, %rd2, %rd80;
	st.global.u32 	[%rd82+4], %r120;
	st.global.u32 	[%rd81+8], %r120;
	st.global.u32 	[%rd82+8], %r120;
	st.global.u32 	[%rd81+12], %r120;
	st.global.u32 	[%rd82+12], %r120;
	add.s32 	%r143, %r143, 4;
$L__BB0_9:
	setp.eq.s32 	%p115, %r53, 0;
	@%p115 bra 	$L__BB0_62;
	setp.eq.s32 	%p116, %r53, 1;
	@%p116 bra 	$L__BB0_12;
	add.s32 	%r121, %r143, %r3;
	mul.wide.u32 	%rd83, %r121, 4;
	add.s64 	%rd84, %rd1, %rd83;
	mov.b32 	%r122, 2143289344;
	st.global.u32 	[%rd84], %r122;
	add.s64 	%rd85, %rd2, %rd83;
	st.global.u32 	[%rd85], %r122;
	cvt.u64.u32 	%rd86, %r3;
	cvt.u64.u32 	%rd87, %r143;
	add.s64 	%rd88, %rd87, %rd86;
	shl.b64 	%rd89, %rd88, 2;
	add.s64 	%rd90, %rd1, %rd89;
	st.global.u32 	[%rd90+4], %r122;
	add.s64 	%rd91, %rd2, %rd89;
	st.global.u32 	[%rd91+4], %r122;
	add.s32 	%r143, %r143, 2;
$L__BB0_12:
	and.b32  	%r123, %r64, 1;
	setp.eq.b32 	%p117, %r123, 1;
	not.pred 	%p118, %p117;
	@%p118 bra 	$L__BB0_62;
	add.s32 	%r124, %r143, %r3;
	mul.wide.u32 	%rd92, %r124, 4;
	add.s64 	%rd93, %rd1, %rd92;
	mov.b32 	%r125, 2143289344;
	st.global.u32 	[%rd93], %r125;
	add.s64 	%rd94, %rd2, %rd92;
	st.global.u32 	[%rd94], %r125;
	bra.uni 	$L__BB0_62;
$L__BB0_14:
	sub.s32 	%r67, %r64, %r65;
	setp.ge.s32 	%p9, %r67, %r2;
	@%p9 bra 	$L__BB0_27;
	setp.lt.s32 	%p101, %r64, 1;
	@%p101 bra 	$L__BB0_62;
	and.b32  	%r9, %r64, 7;
	setp.lt.u32 	%p102, %r64, 8;
	mov.b32 	%r146, 0;
	@%p102 bra 	$L__BB0_19;
	and.b32  	%r146, %r64, 2147483640;
	neg.s32 	%r127, %r146;
	mul.wide.u32 	%rd49, %r3, 4;
	add.s64 	%rd50, %rd49, 16;
	add.s64 	%rd98, %rd2, %rd50;
	add.s64 	%rd97, %rd1, %rd50;
$L__BB0_18:
	.pragma "nounroll";
	mov.b32 	%r109, 2143289344;
	st.global.u32 	[%rd97+-16], %r109;
	st.global.u32 	[%rd98+-16], %r109;
	st.global.u32 	[%rd97+-12], %r109;
	st.global.u32 	[%rd98+-12], %r109;
	st.global.u32 	[%rd97+-8], %r109;
	st.global.u32 	[%rd98+-8], %r109;
	st.global.u32 	[%rd97+-4], %r109;
	st.global.u32 	[%rd98+-4], %r109;
	st.global.u32 	[%rd97], %r109;
	st.global.u32 	[%rd98], %r109;
	st.global.u32 	[%rd97+4], %r109;
	st.global.u32 	[%rd98+4], %r109;
	st.global.u32 	[%rd97+8], %r109;
	st.global.u32 	[%rd98+8], %r109;
	st.global.u32 	[%rd97+12], %r109;
	st.global.u32 	[%rd98+12], %r109;
	add.s32 	%r127, %r127, 8;
	add.s64 	%rd98, %rd98, 32;
	add.s64 	%rd97, %rd97, 32;
	setp.eq.s32 	%p103, %r127, 0;
	@%p103 bra 	$L__BB0_19;
	bra.uni 	$L__BB0_18;
$L__BB0_19:
	setp.eq.s32 	%p104, %r9, 0;
	@%p104 bra 	$L__BB0_62;
	and.b32  	%r59, %r64, 3;
	setp.lt.u32 	%p105, %r9, 4;
	@%p105 bra 	$L__BB0_22;
	add.s32 	%r110, %r146, %r3;
	mul.wide.u32 	%rd51, %r110, 4;
	add.s64 	%rd52, %rd1, %rd51;
	mov.b32 	%r111, 2143289344;
	st.global.u32 	[%rd52], %r111;
	add.s64 	%rd53, %rd2, %rd51;
	st.global.u32 	[%rd53], %r111;
	cvt.u64.u32 	%rd54, %r3;
	cvt.u64.u32 	%rd55, %r146;
	add.s64 	%rd56, %rd55, %rd54;
	shl.b64 	%rd57, %rd56, 2;
	add.s64 	%rd58, %rd1, %rd57;
	st.global.u32 	[%rd58+4], %r111;
	add.s64 	%rd59, %rd2, %rd57;
	st.global.u32 	[%rd59+4], %r111;
	st.global.u32 	[%rd58+8], %r111;
	st.global.u32 	[%rd59+8], %r111;
	st.global.u32 	[%rd58+12], %r111;
	st.global.u32 	[%rd59+12], %r111;
	add.s32 	%r146, %r146, 4;
$L__BB0_22:
	setp.eq.s32 	%p106, %r59, 0;
	@%p106 bra 	$L__BB0_62;
	setp.eq.s32 	%p107, %r59, 1;
	@%p107 bra 	$L__BB0_25;
	add.s32 	%r112, %r146, %r3;
	mul.wide.u32 	%rd60, %r112, 4;
	add.s64 	%rd61, %rd1, %rd60;
	mov.b32 	%r113, 2143289344;
	st.global.u32 	[%rd61], %r113;
	add.s64 	%rd62, %rd2, %rd60;
	st.global.u32 	[%rd62], %r113;
	cvt.u64.u32 	%rd63, %r3;
	cvt.u64.u32 	%rd64, %r146;
	add.s64 	%rd65, %rd64, %rd63;
	shl.b64 	%rd66, %rd65, 2;
	add.s64 	%rd67, %rd1, %rd66;
	st.global.u32 	[%rd67+4], %r113;
	add.s64 	%rd68, %rd2, %rd66;
	st.global.u32 	[%rd68+4], %r113;
	add.s32 	%r146, %r146, 2;
$L__BB0_25:
	and.b32  	%r114, %r64, 1;
	setp.eq.b32 	%p108, %r114, 1;
	not.pred 	%p109, %p108;
	@%p109 bra 	$L__BB0_62;
	add.s32 	%r115, %r146, %r3;
	mul.wide.u32 	%rd69, %r115, 4;
	add.s64 	%rd70, %rd1, %rd69;
	mov.b32 	%r116, 2143289344;
	st.global.u32 	[%rd70], %r116;
	add.s64 	%rd71, %rd2, %rd69;
	st.global.u32 	[%rd71], %r116;
	bra.uni 	$L__BB0_62;
$L__BB0_27:
	add.s32 	%r68, %r65, %r2;
	add.s32 	%r132, %r68, -1;
	setp.lt.s32 	%p10, %r132, 1;
	@%p10 bra 	$L__BB0_39;
	add.s32 	%r71, %r68, -2;
	and.b32  	%r15, %r132, 7;
	setp.lt.u32 	%p11, %r71, 7;
	mov.b32 	%r130, 0;
	@%p11 bra 	$L__BB0_31;
	and.b32  	%r130, %r132, 2147483640;
	mov.b32 	%r128, 0;
$L__BB0_30:
	.pragma "nounroll";
	add.s32 	%r73, %r128, %r3;
	mul.wide.s32 	%rd24, %r73, 4;
	add.s64 	%rd25, %rd1, %rd24;
	mov.b32 	%r74, 2143289344;
	st.global.u32 	[%rd25], %r74;
	add.s64 	%rd26, %rd2, %rd24;
	st.global.u32 	[%rd26], %r74;
	st.global.u32 	[%rd25+4], %r74;
	st.global.u32 	[%rd26+4], %r74;
	st.global.u32 	[%rd25+8], %r74;
	st.global.u32 	[%rd26+8], %r74;
	st.global.u32 	[%rd25+12], %r74;
	st.global.u32 	[%rd26+12], %r74;
	st.global.u32 	[%rd25+16], %r74;
	st.global.u32 	[%rd26+16], %r74;
	st.global.u32 	[%rd25+20], %r74;
	st.global.u32 	[%rd26+20], %r74;
	st.global.u32 	[%rd25+24], %r74;
	st.global.u32 	[%rd26+24], %r74;
	st.global.u32 	[%rd25+28], %r74;
	st.global.u32 	[%rd26+28], %r74;
	add.s32 	%r128, %r128, 8;
	setp.ne.s32 	%p12, %r128, %r130;
	@%p12 bra 	$L__BB0_30;
$L__BB0_31:
	setp.eq.s32 	%p13, %r15, 0;
	@%p13 bra 	$L__BB0_39;
	and.b32  	%r20, %r132, 3;
	setp.lt.u32 	%p14, %r15, 4;
	@%p14 bra 	$L__BB0_34;
	add.s32 	%r75, %r130, %r3;
	mul.wide.s32 	%rd27, %r75, 4;
	add.s64 	%rd28, %rd1, %rd27;
	mov.b32 	%r76, 2143289344;
	st.global.u32 	[%rd28], %r76;
	add.s64 	%rd29, %rd2, %rd27;
	st.global.u32 	[%rd29], %r76;
	st.global.u32 	[%rd28+4], %r76;
	st.global.u32 	[%rd29+4], %r76;
	st.global.u32 	[%rd28+8], %r76;
	st.global.u32 	[%rd29+8], %r76;
	st.global.u32 	[%rd28+12], %r76;
	st.global.u32 	[%rd29+12], %r76;
	add.s32 	%r130, %r130, 4;
$L__BB0_34:
	setp.eq.s32 	%p15, %r20, 0;
	@%p15 bra 	$L__BB0_39;
	setp.eq.s32 	%p16, %r20, 1;
	@%p16 bra 	$L__BB0_37;
	add.s32 	%r77, %r130, %r3;
	mul.wide.s32 	%rd30, %r77, 4;
	add.s64 	%rd31, %rd1, %rd30;
	mov.b32 	%r78, 2143289344;
	st.global.u32 	[%rd31], %r78;
	add.s64 	%rd32, %rd2, %rd30;
	st.global.u32 	[%rd32], %r78;
	st.global.u32 	[%rd31+4], %r78;
	st.global.u32 	[%rd32+4], %r78;
	add.s32 	%r130, %r130, 2;
$L__BB0_37:
	and.b32  	%r79, %r132, 1;
	setp.eq.b32 	%p17, %r79, 1;
	not.pred 	%p18, %p17;
	@%p18 bra 	$L__BB0_39;
	add.s32 	%r80, %r130, %r3;
	mul.wide.s32 	%rd33, %r80, 4;
	add.s64 	%rd34, %rd1, %rd33;
	mov.b32 	%r81, 2143289344;
	st.global.u32 	[%rd34], %r81;
	add.s64 	%rd35, %rd2, %rd33;
	st.global.u32 	[%rd35], %r81;
$L__BB0_39:
	mov.u32 	%r82, %tid.x;
	setp.ne.s32 	%p19, %r82, 0;
	setp.ge.s32 	%p20, %r132, %r64;
	or.pred  	%p21, %p19, %p20;
	@%p21 bra 	$L__BB0_62;
	mov.b32 	%r83, 1127219200;
	mov.b32 	%r84, -2147483648;
	mov.b64 	%fd1, {%r84, %r83};
	and.b32  	%r25, %r2, 15;
	and.b32  	%r26, %r2, 7;
	mov.f64 	%fd177, 0d0000000000000000;
	mov.f64 	%fd178, %fd177;
$L__BB0_41:
	setp.lt.u32 	%p22, %r2, 16;
	add.s32 	%r28, %r132, 1;
	sub.s32 	%r29, %r28, %r2;
	mov.f64 	%fd193, 0d7FF0000000000000;
	mov.f64 	%fd194, 0dFFF0000000000000;
	mov.b32 	%r136, 0;
	@%p22 bra 	$L__BB0_44;
	and.b32  	%r86, %r2, 2147483632;
	neg.s32 	%r134, %r86;
	mov.f64 	%fd193, 0d7FF0000000000000;
	mov.f64 	%fd194, 0dFFF0000000000000;
	mov.u32 	%r133, %r29;
$L__BB0_43:
	.pragma "nounroll";
	and.b32  	%r136, %r2, 2147483632;
	mul.wide.s32 	%rd36, %r133, 4;
	add.s64 	%rd37, %rd3, %rd36;
	ld.global.nc.f32 	%f1, [%rd37];
	cvt.f64.f32 	%fd49, %f1;
	setp.gt.f64 	%p23, %fd193, %fd49;
	selp.f64 	%fd50, %fd49, %fd193, %p23;
	setp.lt.f64 	%p24, %fd194, %fd49;
	selp.f64 	%fd51, %fd49, %fd194, %p24;
	ld.global.nc.f32 	%f2, [%rd37+4];
	cvt.f64.f32 	%fd52, %f2;
	setp.gt.f64 	%p25, %fd50, %fd52;
	selp.f64 	%fd53, %fd52, %fd50, %p25;
	setp.lt.f64 	%p26, %fd51, %fd52;
	selp.f64 	%fd54, %fd52, %fd51, %p26;
	ld.global.nc.f32 	%f3, [%rd37+8];
	cvt.f64.f32 	%fd55, %f3;
	setp.gt.f64 	%p27, %fd53, %fd55;
	selp.f64 	%fd56, %fd55, %fd53, %p27;
	setp.lt.f64 	%p28, %fd54, %fd55;
	selp.f64 	%fd57, %fd55, %fd54, %p28;
	ld.global.nc.f32 	%f4, [%rd37+12];
	cvt.f64.f32 	%fd58, %f4;
	setp.gt.f64 	%p29, %fd56, %fd58;
	selp.f64 	%fd59, %fd58, %fd56, %p29;
	setp.lt.f64 	%p30, %fd57, %fd58;
	selp.f64 	%fd60, %fd58, %fd57, %p30;
	ld.global.nc.f32 	%f5, [%rd37+16];
	cvt.f64.f32 	%fd61, %f5;
	setp.gt.f64 	%p31, %fd59, %fd61;
	selp.f64 	%fd62, %fd61, %fd59, %p31;
	setp.lt.f64 	%p32, %fd60, %fd61;
	selp.f64 	%fd63, %fd61, %fd60, %p32;
	ld.global.nc.f32 	%f6, [%rd37+20];
	cvt.f64.f32 	%fd64, %f6;
	setp.gt.f64 	%p33, %fd62, %fd64;
	selp.f64 	%fd65, %fd64, %fd62, %p33;
	setp.lt.f64 	%p34, %fd63, %fd64;
	selp.f64 	%fd66, %fd64, %fd63, %p34;
	ld.global.nc.f32 	%f7, [%rd37+24];
	cvt.f64.f32 	%fd67, %f7;
	setp.gt.f64 	%p35, %fd65, %fd67;
	selp.f64 	%fd68, %fd67, %fd65, %p35;
	setp.lt.f64 	%p36, %fd66, %fd67;
	selp.f64 	%fd69, %fd67, %fd66, %p36;
	ld.global.nc.f32 	%f8, [%rd37+28];
	cvt.f64.f32 	%fd70, %f8;
	setp.gt.f64 	%p37, %fd68, %fd70;
	selp.f64 	%fd71, %fd70, %fd68, %p37;
	setp.lt.f64 	%p38, %fd69, %fd70;
	selp.f64 	%fd72, %fd70, %fd69, %p38;
	ld.global.nc.f32 	%f9, [%rd37+32];
	cvt.f64.f32 	%fd73, %f9;
	setp.gt.f64 	%p39, %fd71, %fd73;
	selp.f64 	%fd74, %fd73, %fd71, %p39;
	setp.lt.f64 	%p40, %fd72, %fd73;
	selp.f64 	%fd75, %fd73, %fd72, %p40;
	ld.global.nc.f32 	%f10, [%rd37+36];
	cvt.f64.f32 	%fd76, %f10;
	setp.gt.f64 	%p41, %fd74, %fd76;
	selp.f64 	%fd77, %fd76, %fd74, %p41;
	setp.lt.f64 	%p42, %fd75, %fd76;
	selp.f64 	%fd78, %fd76, %fd75, %p42;
	ld.global.nc.f32 	%f11, [%rd37+40];
	cvt.f64.f32 	%fd79, %f11;
	setp.gt.f64 	%p43, %fd77, %fd79;
	selp.f64 	%fd80, %fd79, %fd77, %p43;
	setp.lt.f64 	%p44, %fd78, %fd79;
	selp.f64 	%fd81, %fd79, %fd78, %p44;
	ld.global.nc.f32 	%f12, [%rd37+44];
	cvt.f64.f32 	%fd82, %f12;
	setp.gt.f64 	%p45, %fd80, %fd82;
	selp.f64 	%fd83, %fd82, %fd80, %p45;
	setp.lt.f64 	%p46, %fd81, %fd82;
	selp.f64 	%fd84, %fd82, %fd81, %p46;
	ld.global.nc.f32 	%f13, [%rd37+48];
	cvt.f64.f32 	%fd85, %f13;
	setp.gt.f64 	%p47, %fd83, %fd85;
	selp.f64 	%fd86, %fd85, %fd83, %p47;
	setp.lt.f64 	%p48, %fd84, %fd85;
	selp.f64 	%fd87, %fd85, %fd84, %p48;
	ld.global.nc.f32 	%f14, [%rd37+52];
	cvt.f64.f32 	%fd88, %f14;
	setp.gt.f64 	%p49, %fd86, %fd88;
	selp.f64 	%fd89, %fd88, %fd86, %p49;
	setp.lt.f64 	%p50, %fd87, %fd88;
	selp.f64 	%fd90, %fd88, %fd87, %p50;
	ld.global.nc.f32 	%f15, [%rd37+56];
	cvt.f64.f32 	%fd91, %f15;
	setp.gt.f64 	%p51, %fd89, %fd91;
	selp.f64 	%fd92, %fd91, %fd89, %p51;
	setp.lt.f64 	%p52, %fd90, %fd91;
	selp.f64 	%fd93, %fd91, %fd90, %p52;
	ld.global.nc.f32 	%f16, [%rd37+60];
	cvt.f64.f32 	%fd94, %f16;
	setp.gt.f64 	%p53, %fd92, %fd94;
	selp.f64 	%fd193, %fd94, %fd92, %p53;
	setp.lt.f64 	%p54, %fd93, %fd94;
	selp.f64 	%fd194, %fd94, %fd93, %p54;
	add.s32 	%r134, %r134, 16;
	add.s32 	%r133, %r133, 16;
	setp.ne.s32 	%p55, %r134, 0;
	@%p55 bra 	$L__BB0_43;
$L__BB0_44:
	setp.eq.s32 	%p56, %r25, 0;
	@%p56 bra 	$L__BB0_54;
	add.s32 	%r87, %r25, -1;
	setp.lt.u32 	%p57, %r87, 7;
	@%p57 bra 	$L__BB0_47;
	add.s32 	%r88, %r29, %r136;
	mul.wide.s32 	%rd38, %r88, 4;
	add.s64 	%rd39, %rd3, %rd38;
	ld.global.nc.f32 	%f17, [%rd39];
	cvt.f64.f32 	%fd96, %f17;
	setp.gt.f64 	%p58, %fd193, %fd96;
	selp.f64 	%fd97, %fd96, %fd193, %p58;
	setp.lt.f64 	%p59, %fd194, %fd96;
	selp.f64 	%fd98, %fd96, %fd194, %p59;
	ld.global.nc.f32 	%f18, [%rd39+4];
	cvt.f64.f32 	%fd99, %f18;
	setp.gt.f64 	%p60, %fd97, %fd99;
	selp.f64 	%fd100, %fd99, %fd97, %p60;
	setp.lt.f64 	%p61, %fd98, %fd99;
	selp.f64 	%fd101, %fd99, %fd98, %p61;
	ld.global.nc.f32 	%f19, [%rd39+8];
	cvt.f64.f32 	%fd102, %f19;
	setp.gt.f64 	%p62, %fd100, %fd102;
	selp.f64 	%fd103, %fd102, %fd100, %p62;
	setp.lt.f64 	%p63, %fd101, %fd102;
	selp.f64 	%fd104, %fd102, %fd101, %p63;
	ld.global.nc.f32 	%f20, [%rd39+12];
	cvt.f64.f32 	%fd105, %f20;
	setp.gt.f64 	%p64, %fd103, %fd105;
	selp.f64 	%fd106, %fd105, %fd103, %p64;
	setp.lt.f64 	%p65, %fd104, %fd105;
	selp.f64 	%fd107, %fd105, %fd104, %p65;
	ld.global.nc.f32 	%f21, [%rd39+16];
	cvt.f64.f32 	%fd108, %f21;
	setp.gt.f64 	%p66, %fd106, %fd108;
	selp.f64 	%fd109, %fd108, %fd106, %p66;
	setp.lt.f64 	%p67, %fd107, %fd108;
	selp.f64 	%fd110, %fd108, %fd107, %p67;
	ld.global.nc.f32 	%f22, [%rd39+20];
	cvt.f64.f32 	%fd111, %f22;
	setp.gt.f64 	%p68, %fd109, %fd111;
	selp.f64 	%fd112, %fd111, %fd109, %p68;
	setp.lt.f64 	%p69, %fd110, %fd111;
	selp.f64 	%fd113, %fd111, %fd110, %p69;
	ld.global.nc.f32 	%f23, [%rd39+24];
	cvt.f64.f32 	%fd114, %f23;
	setp.gt.f64 	%p70, %fd112, %fd114;
	selp.f64 	%fd115, %fd114, %fd112, %p70;
	setp.lt.f64 	%p71, %fd113, %fd114;
	selp.f64 	%fd116, %fd114, %fd113, %p71;
	ld.global.nc.f32 	%f24, [%rd39+28];
	cvt.f64.f32 	%fd117, %f24;
	setp.gt.f64 	%p72, %fd115, %fd117;
	selp.f64 	%fd193, %fd117, %fd115, %p72;
	setp.lt.f64 	%p73, %fd116, %fd117;
	selp.f64 	%fd194, %fd117, %fd116, %p73;
	add.s32 	%r136, %r136, 8;
$L__BB0_47:
	setp.eq.s32 	%p74, %r26, 0;
	@%p74 bra 	$L__BB0_54;
	add.s32 	%r89, %r26, -1;
	setp.lt.u32 	%p75, %r89, 3;
	@%p75 bra 	$L__BB0_50;
	add.s32 	%r90, %r29, %r136;
	mul.wide.s32 	%rd40, %r90, 4;
	add.s64 	%rd41, %rd3, %rd40;
	ld.global.nc.f32 	%f25, [%rd41];
	cvt.f64.f32 	%fd119, %f25;
	setp.gt.f64 	%p76, %fd193, %fd119;
	selp.f64 	%fd120, %fd119, %fd193, %p76;
	setp.lt.f64 	%p77, %fd194, %fd119;
	selp.f64 	%fd121, %fd119, %fd194, %p77;
	ld.global.nc.f32 	%f26, [%rd41+4];
	cvt.f64.f32 	%fd122, %f26;
	setp.gt.f64 	%p78, %fd120, %fd122;
	selp.f64 	%fd123, %fd122, %fd120, %p78;
	setp.lt.f64 	%p79, %fd121, %fd122;
	selp.f64 	%fd124, %fd122, %fd121, %p79;
	ld.global.nc.f32 	%f27, [%rd41+8];
	cvt.f64.f32 	%fd125, %f27;
	setp.gt.f64 	%p80, %fd123, %fd125;
	selp.f64 	%fd126, %fd125, %fd123, %p80;
	setp.lt.f64 	%p81, %fd124, %fd125;
	selp.f64 	%fd127, %fd125, %fd124, %p81;
	ld.global.nc.f32 	%f28, [%rd41+12];
	cvt.f64.f32 	%fd128, %f28;
	setp.gt.f64 	%p82, %fd126, %fd128;
	selp.f64 	%fd193, %fd128, %fd126, %p82;
	setp.lt.f64 	%p83, %fd127, %fd128;
	selp.f64 	%fd194, %fd128, %fd127, %p83;
	add.s32 	%r136, %r136, 4;
$L__BB0_50:
	and.b32  	%r91, %r2, 3;
	setp.eq.s32 	%p84, %r91, 0;
	@%p84 bra 	$L__BB0_54;
	setp.eq.s32 	%p85, %r91, 1;
	add.s32 	%r93, %r29, %r136;
	mul.wide.s32 	%rd42, %r93, 4;
	add.s64 	%rd16, %rd3, %rd42;
	ld.global.nc.f32 	%f29, [%rd16];
	cvt.f64.f32 	%fd129, %f29;
	setp.gt.f64 	%p86, %fd193, %fd129;
	selp.f64 	%fd193, %fd129, %fd193, %p86;
	setp.lt.f64 	%p87, %fd194, %fd129;
	selp.f64 	%fd194, %fd129, %fd194, %p87;
	@%p85 bra 	$L__BB0_54;
	setp.eq.s32 	%p88, %r91, 2;
	ld.global.nc.f32 	%f30, [%rd16+4];
	cvt.f64.f32 	%fd130, %f30;
	setp.gt.f64 	%p89, %fd193, %fd130;
	selp.f64 	%fd193, %fd130, %fd193, %p89;
	setp.lt.f64 	%p90, %fd194, %fd130;
	selp.f64 	%fd194, %fd130, %fd194, %p90;
	@%p88 bra 	$L__BB0_54;
	ld.global.nc.f32 	%f31, [%rd16+8];
	cvt.f64.f32 	%fd131, %f31;
	setp.gt.f64 	%p91, %fd193, %fd131;
	selp.f64 	%fd193, %fd131, %fd193, %p91;
	setp.lt.f64 	%p92, %fd194, %fd131;
	selp.f64 	%fd194, %fd131, %fd194, %p92;
$L__BB0_54:
	sub.f64 	%fd132, %fd194, %fd193;
	setp.lt.f64 	%p93, %fd132, 0d3F50624DD2F1A9FC;
	selp.f64 	%fd133, 0d3F50624DD2F1A9FC, %fd132, %p93;
	mul.wide.s32 	%rd43, %r132, 4;
	add.s64 	%rd44, %rd3, %rd43;
	ld.global.nc.f32 	%f32, [%rd44];
	cvt.f64.f32 	%fd134, %f32;
	sub.f64 	%fd135, %fd134, %fd193;
	div.rn.f64 	%fd136, %fd135, %fd133;
	add.f64 	%fd137, %fd136, 0dBFE0000000000000;
	mul.f64 	%fd138, %fd137, 0d3FE51EB851EB851F;
	fma.rn.f64 	%fd139, %fd177, 0d3FE570A3D70A3D71, %fd138;
	setp.gt.f64 	%p94, %fd139, 0d3FEFAE147AE147AE;
	setp.lt.f64 	%p95, %fd139, 0dBFEFAE147AE147AE;
	selp.f64 	%fd140, 0dBFEFF7CED916872B, %fd139, %p95;
	selp.f64 	%fd177, 0d3FEFF7CED916872B, %fd140, %p94;
	cvt.rn.f32.f64 	%f33, %fd178;
	add.s32 	%r41, %r132, %r3;
	mul.wide.s32 	%rd45, %r41, 4;
	add.s64 	%rd46, %rd2, %rd45;
	st.global.f32 	[%rd46], %f33;
	add.f64 	%fd141, %fd177, 0d3FF0000000000000;
	mov.f64 	%fd142, 0d3FF0000000000000;
	sub.f64 	%fd143, %fd142, %fd177;
	div.rn.f64 	%fd195, %fd141, %fd143;
	{
	.reg .b32 %temp; 
	mov.b64 	{%temp, %r138}, %fd195;
	}
	{
	.reg .b32 %temp; 
	mov.b64 	{%r139, %temp}, %fd195;
	}
	setp.gt.s32 	%p96, %r138, 1048575;
	mov.b32 	%r140, -1023;
	@%p96 bra 	$L__BB0_56;
	mul.f64 	%fd195, %fd195, 0d4350000000000000;
	{
	.reg .b32 %temp; 
	mov.b64 	{%temp, %r138}, %fd195;
	}
	{
	.reg .b32 %temp; 
	mov.b64 	{%r139, %temp}, %fd195;
	}
	mov.b32 	%r140, -1077;
$L__BB0_56:
	add.s32 	%r97, %r138, -1;
	setp.gt.u32 	%p97, %r97, 2146435070;
	@%p97 bra 	$L__BB0_60;
	shr.u32 	%r100, %r138, 20;
	add.s32 	%r141, %r140, %r100;
	and.b32  	%r101, %r138, 1048575;
	or.b32  	%r102, %r101, 1072693248;
	mov.b64 	%fd196, {%r139, %r102};
	setp.lt.u32 	%p99, %r102, 1073127583;
	@%p99 bra 	$L__BB0_59;
	{
	.reg .b32 %temp; 
	mov.b64 	{%r103, %temp}, %fd196;
	}
	{
	.reg .b32 %temp; 
	mov.b64 	{%temp, %r104}, %fd196;
	}
	add.s32 	%r105, %r104, -1048576;
	mov.b64 	%fd196, {%r103, %r105};
	add.s32 	%r141, %r141, 1;
$L__BB0_59:
	add.f64 	%fd145, %fd196, 0dBFF0000000000000;
	add.f64 	%fd146, %fd196, 0d3FF0000000000000;
	rcp.approx.ftz.f64 	%fd147, %fd146;
	neg.f64 	%fd148, %fd146;
	fma.rn.f64 	%fd149, %fd148, %fd147, 0d3FF0000000000000;
	fma.rn.f64 	%fd150, %fd149, %fd149, %fd149;
	fma.rn.f64 	%fd151, %fd150, %fd147, %fd147;
	mul.f64 	%fd152, %fd145, %fd151;
	fma.rn.f64 	%fd153, %fd145, %fd151, %fd152;
	mul.f64 	%fd154, %fd153, %fd153;
	fma.rn.f64 	%fd155, %fd154, 0d3EB1380B3AE80F1E, 0d3ED0EE258B7A8B04;
	fma.rn.f64 	%fd156, %fd155, %fd154, 0d3EF3B2669F02676F;
	fma.rn.f64 	%fd157, %fd156, %fd154, 0d3F1745CBA9AB0956;
	fma.rn.f64 	%fd158, %fd157, %fd154, 0d3F3C71C72D1B5154;
	fma.rn.f64 	%fd159, %fd158, %fd154, 0d3F624924923BE72D;
	fma.rn.f64 	%fd160, %fd159, %fd154, 0d3F8999999999A3C4;
	fma.rn.f64 	%fd161, %fd160, %fd154, 0d3FB5555555555554;
	sub.f64 	%fd162, %fd145, %fd153;
	add.f64 	%fd163, %fd162, %fd162;
	neg.f64 	%fd164, %fd153;
	fma.rn.f64 	%fd165, %fd164, %fd145, %fd163;
	mul.f64 	%fd166, %fd151, %fd165;
	mul.f64 	%fd167, %fd154, %fd161;
	fma.rn.f64 	%fd168, %fd167, %fd153, %fd166;
	xor.b32  	%r106, %r141, -2147483648;
	mov.b32 	%r107, 1127219200;
	mov.b64 	%fd169, {%r106, %r107};
	sub.f64 	%fd170, %fd169, %fd1;
	fma.rn.f64 	%fd171, %fd170, 0d3FE62E42FEFA39EF, %fd153;
	fma.rn.f64 	%fd172, %fd170, 0dBFE62E42FEFA39EF, %fd171;
	sub.f64 	%fd173, %fd172, %fd153;
	sub.f64 	%fd174, %fd168, %fd173;
	fma.rn.f64 	%fd175, %fd170, 0d3C7ABC9E3B39803F, %fd174;
	add.f64 	%fd197, %fd171, %fd175;
	bra.uni 	$L__BB0_61;
$L__BB0_60:
	fma.rn.f64 	%fd144, %fd195, 0d7FF0000000000000, 0d7FF0000000000000;
	{
	.reg .b32 %temp; 
	mov.b64 	{%temp, %r98}, %fd195;
	}
	and.b32  	%r99, %r98, 2147483647;
	setp.eq.s32 	%p98, %r99, 0;
	selp.f64 	%fd197, 0dFFF0000000000000, %fd144, %p98;
$L__BB0_61:
	mul.f64 	%fd176, %fd197, 0d3FE0000000000000;
	fma.rn.f64 	%fd178, %fd178, 0d3FE0000000000000, %fd176;
	cvt.rn.f32.f64 	%f34, %fd178;
	add.s64 	%rd48, %rd1, %rd45;
	st.global.f32 	[%rd48], %f34;
	setp.eq.s32 	%p100, %r28, %r64;
	mov.u32 	%r132, %r28;
	@%p100 bra 	$L__BB0_62;
	bra.uni 	$L__BB0_41;
$L__BB0_62:
	ret;

}
	// .globl	fisher_many_series_one_param_f32
.visible .entry fisher_many_series_one_param_f32(
	.param .u64 .ptr .align 1 fisher_many_series_one_param_f32_param_0,
	.param .u64 .ptr .align 1 fisher_many_series_one_param_f32_param_1,
	.param .u32 fisher_many_series_one_param_f32_param_2,
	.param .u32 fisher_many_series_one_param_f32_param_3,
	.param .u32 fisher_many_series_one_param_f32_param_4,
	.param .u64 .ptr .align 1 fisher_many_series_one_param_f32_param_5,
	.param .u64 .ptr .align 1 fisher_many_series_one_param_f32_param_6
)
{
	.reg .pred 	%p<83>;
	.reg .b32 	%r<166>;
	.reg .b32 	%f<19>;
	.reg .b64 	%rd<158>;
	.reg .b64 	%fd<150>;

	ld.param.u64 	%rd4, [fisher_many_series_one_param_f32_param_1];
	ld.param.u32 	%r71, [fisher_many_series_one_param_f32_param_2];
	ld.param.u32 	%r72, [fisher_many_series_one_param_f32_param_3];
	ld.param.u32 	%r73, [fisher_many_series_one_param_f32_param_4];
	ld.param.u64 	%rd5, [fisher_many_series_one_param_f32_param_5];
	ld.param.u64 	%rd6, [fisher_many_series_one_param_f32_param_6];
	cvta.to.global.u64 	%rd1, %rd5;
	cvta.to.global.u64 	%rd2, %rd6;
	mov.u32 	%r74, %ctaid.x;
	mov.u32 	%r75, %ntid.x;
	mov.u32 	%r76, %tid.x;
	mad.lo.s32 	%r1, %r74, %r75, %r76;
	setp.ge.s32 	%p1, %r1, %r71;
	@%p1 bra 	$L__BB1_62;
	setp.gt.s32 	%p2, %r73, 0;
	setp.le.s32 	%p3, %r73, %r72;
	and.pred  	%p4, %p2, %p3;
	@%p4 bra 	$L__BB1_14;
	setp.lt.s32 	%p74, %r72, 1;
	@%p74 bra 	$L__BB1_62;
	and.b32  	%r2, %r72, 7;
	setp.lt.u32 	%p75, %r72, 8;
	mov.b32 	%r161, 0;
	@%p75 bra 	$L__BB1_6;
	and.b32  	%r161, %r72, 2147483640;
	neg.s32 	%r142, %r161;
	shl.b32 	%r5, %r71, 3;
	mul.wide.s32 	%rd119, %r71, 4;
	mov.u32 	%r141, %r1;
$L__BB1_5:
	.pragma "nounroll";
	mul.wide.s32 	%rd116, %r141, 4;
	add.s64 	%rd117, %rd1, %rd116;
	mov.b32 	%r133, 2143289344;
	st.global.u32 	[%rd117], %r133;
	add.s64 	%rd118, %rd2, %rd116;
	st.global.u32 	[%rd118], %r133;
	add.s64 	%rd120, %rd117, %rd119;
	st.global.u32 	[%rd120], %r133;
	add.s64 	%rd121, %rd118, %rd119;
	st.global.u32 	[%rd121], %r133;
	add.s64 	%rd122, %rd120, %rd119;
	st.global.u32 	[%rd122], %r133;
	add.s64 	%rd123, %rd121, %rd119;
	st.global.u32 	[%rd123], %r133;
	add.s64 	%rd124, %rd122, %rd119;
	st.global.u32 	[%rd124], %r133;
	add.s64 	%rd125, %rd123, %rd119;
	st.global.u32 	[%rd125], %r133;
	add.s64 	%rd126, %rd124, %rd119;
	st.global.u32 	[%rd126], %r133;
	add.s64 	%rd127, %rd125, %rd119;
	st.global.u32 	[%rd127], %r133;
	add.s64 	%rd128, %rd126, %rd119;
	st.global.u32 	[%rd128], %r133;
	add.s64 	%rd129, %rd127, %rd119;
	st.global.u32 	[%rd129], %r133;
	add.s64 	%rd130, %rd128, %rd119;
	st.global.u32 	[%rd130], %r133;
	add.s64 	%rd131, %rd129, %rd119;
	st.global.u32 	[%rd131], %r133;
	add.s64 	%rd132, %rd130, %rd119;
	st.global.u32 	[%rd132], %r133;
	add.s64 	%rd133, %rd131, %rd119;
	st.global.u32 	[%rd133], %r133;
	add.s32 	%r142, %r142, 8;
	add.s32 	%r141, %r141, %r5;
	setp.eq.s32 	%p76, %r142, 0;
	@%p76 bra 	$L__BB1_6;
	bra.uni 	$L__BB1_5;
$L__BB1_6:
	setp.eq.s32 	%p77, %r2, 0;
	@%p77 bra 	$L__BB1_62;
	and.b32  	%r60, %r72, 3;
	setp.lt.u32 	%p78, %r2, 4;
	@%p78 bra 	$L__BB1_9;
	mad.lo.s32 	%r134, %r161, %r71, %r1;
	mul.wide.s32 	%rd134, %r134, 4;
	add.s64 	%rd135, %rd1, %rd134;
	mov.b32 	%r135, 2143289344;
	st.global.u32 	[%rd135], %r135;
	add.s64 	%rd136, %rd2, %rd134;
	st.global.u32 	[%rd136], %r135;
	mul.wide.s32 	%rd137, %r71, 4;
	add.s64 	%rd138, %rd135, %rd137;
	st.global.u32 	[%rd138], %r135;
	add.s64 	%rd139, %rd136, %rd137;
	st.global.u32 	[%rd139], %r135;
	add.s64 	%rd140, %rd138, %rd137;
	st.global.u32 	[%rd140], %r135;
	add.s64 	%rd141, %rd139, %rd137;
	st.global.u32 	[%rd141], %r135;
	add.s64 	%rd142, %rd140, %rd137;
	st.global.u32 	[%rd142], %r135;
	add.s64 	%rd143, %rd141, %rd137;
	st.global.u32 	[%rd143], %r135;
	add.s32 	%r161, %r161, 4;
$L__BB1_9:
	setp.eq.s32 	%p79, %r60, 0;
	@%p79 bra 	$L__BB1_62;
	setp.eq.s32 	%p80, %r60, 1;
	@%p80 bra 	$L__BB1_12;
	mad.lo.s32 	%r136, %r161, %r71, %r1;
	mul.wide.s32 	%rd144, %r136, 4;
	add.s64 	%rd145, %rd1, %rd144;
	mov.b32 	%r137, 2143289344;
	st.global.u32 	[%rd145], %r137;
	add.s64 	%rd146, %rd2, %rd144;
	st.global.u32 	[%rd146], %r137;
	mul.wide.s32 	%rd147, %r71, 4;
	add.s64 	%rd148, %rd145, %rd147;
	st.global.u32 	[%rd148], %r137;
	add.s64 	%rd149, %rd146, %rd147;
	st.global.u32 	[%rd149], %r137;
	add.s32 	%r161, %r161, 2;
$L__BB1_12:
	and.b32  	%r138, %r72, 1;
	setp.eq.b32 	%p81, %r138, 1;
	not.pred 	%p82, %p81;
	@%p82 bra 	$L__BB1_62;
	mad.lo.s32 	%r139, %r161, %r71, %r1;
	mul.wide.s32 	%rd150, %r139, 4;
	add.s64 	%rd151, %rd1, %rd150;
	mov.b32 	%r140, 2143289344;
	st.global.u32 	[%rd151], %r140;
	add.s64 	%rd152, %rd2, %rd150;
	st.global.u32 	[%rd152], %r140;
	bra.uni 	$L__BB1_62;
$L__BB1_14:
	setp.eq.s64 	%p5, %rd4, 0;
	mov.b32 	%r143, 0;
	@%p5 bra 	$L__BB1_16;
	cvta.to.global.u64 	%rd7, %rd4;
	mul.wide.s32 	%rd8, %r1, 4;
	add.s64 	%rd9, %rd7, %rd8;
	ld.global.nc.u32 	%r143, [%rd9];
$L__BB1_16:
	max.s32 	%r12, %r143, 0;
	setp.gt.s32 	%p6, %r72, %r12;
	sub.s32 	%r78, %r72, %r12;
	setp.ge.s32 	%p7, %r78, %r73;
	and.pred  	%p8, %p6, %p7;
	@%p8 bra 	$L__BB1_29;
	setp.lt.s32 	%p65, %r72, 1;
	@%p65 bra 	$L__BB1_62;
	and.b32  	%r13, %r72, 7;
	setp.lt.u32 	%p66, %r72, 8;
	mov.b32 	%r164, 0;
	@%p66 bra 	$L__BB1_21;
	and.b32  	%r164, %r72, 2147483640;
	neg.s32 	%r145, %r164;
	shl.b32 	%r16, %r71, 3;
	mul.wide.s32 	%rd82, %r71, 4;
	mov.u32 	%r144, %r1;
$L__BB1_20:
	.pragma "nounroll";
	mul.wide.s32 	%rd79, %r144, 4;
	add.s64 	%rd80, %rd1, %rd79;
	mov.b32 	%r124, 2143289344;
	st.global.u32 	[%rd80], %r124;
	add.s64 	%rd81, %rd2, %rd79;
	st.global.u32 	[%rd81], %r124;
	add.s64 	%rd83, %rd80, %rd82;
	st.global.u32 	[%rd83], %r124;
	add.s64 	%rd84, %rd81, %rd82;
	st.global.u32 	[%rd84], %r124;
	add.s64 	%rd85, %rd83, %rd82;
	st.global.u32 	[%rd85], %r124;
	add.s64 	%rd86, %rd84, %rd82;
	st.global.u32 	[%rd86], %r124;
	add.s64 	%rd87, %rd85, %rd82;
	st.global.u32 	[%rd87], %r124;
	add.s64 	%rd88, %rd86, %rd82;
	st.global.u32 	[%rd88], %r124;
	add.s64 	%rd89, %rd87, %rd82;
	st.global.u32 	[%rd89], %r124;
	add.s64 	%rd90, %rd88, %rd82;
	st.global.u32 	[%rd90], %r124;
	add.s64 	%rd91, %rd89, %rd82;
	st.global.u32 	[%rd91], %r124;
	add.s64 	%rd92, %rd90, %rd82;
	st.global.u32 	[%rd92], %r124;
	add.s64 	%rd93, %rd91, %rd82;
	st.global.u32 	[%rd93], %r124;
	add.s64 	%rd94, %rd92, %rd82;
	st.global.u32 	[%rd94], %r124;
	add.s64 	%rd95, %rd93, %rd82;
	st.global.u32 	[%rd95], %r124;
	add.s64 	%rd96, %rd94, %rd82;
	st.global.u32 	[%rd96], %r124;
	add.s32 	%r145, %r145, 8;
	add.s32 	%r144, %r144, %r16;
	setp.eq.s32 	%p67, %r145, 0;
	@%p67 bra 	$L__BB1_21;
	bra.uni 	$L__BB1_20;
$L__BB1_21:
	setp.eq.s32 	%p68, %r13, 0;
	@%p68 bra 	$L__BB1_62;
	and.b32  	%r66, %r72, 3;
	setp.lt.u32 	%p69, %r13, 4;
	@%p69 bra 	$L__BB1_24;
	mad.lo.s32 	%r125, %r164, %r71, %r1;
	mul.wide.s32 	%rd97, %r125, 4;
	add.s64 	%rd98, %rd1, %rd97;
	mov.b32 	%r126, 2143289344;
	st.global.u32 	[%rd98], %r126;
	add.s64 	%rd99, %rd2, %rd97;
	st.global.u32 	[%rd99], %r126;
	mul.wide.s32 	%rd100, %r71, 4;
	add.s64 	%rd101, %rd98, %rd100;
	st.global.u32 	[%rd101], %r126;
	add.s64 	%rd102, %rd99, %rd100;
	st.global.u32 	[%rd102], %r126;
	add.s64 	%rd103, %rd101, %rd100;
	st.global.u32 	[%rd103], %r126;
	add.s64 	%rd104, %rd102, %rd100;
	st.global.u32 	[%rd104], %r126;
	add.s64 	%rd105, %rd103, %rd100;
	st.global.u32 	[%rd105], %r126;
	add.s64 	%rd106, %rd104, %rd100;
	st.global.u32 	[%rd106], %r126;
	add.s32 	%r164, %r164, 4;
$L__BB1_24:
	setp.eq.s32 	%p70, %r66, 0;
	@%p70 bra 	$L__BB1_62;
	setp.eq.s32 	%p71, %r66, 1;
	@%p71 bra 	$L__BB1_27;
	mad.lo.s32 	%r127, %r164, %r71, %r1;
	mul.wide.s32 	%rd107, %r127, 4;
	add.s64 	%rd108, %rd1, %rd107;
	mov.b32 	%r128, 2143289344;
	st.global.u32 	[%rd108], %r128;
	add.s64 	%rd109, %rd2, %rd107;
	st.global.u32 	[%rd109], %r128;
	mul.wide.s32 	%rd110, %r71, 4;
	add.s64 	%rd111, %rd108, %rd110;
	st.global.u32 	[%rd111], %r128;
	add.s64 	%rd112, %rd109, %rd110;
	st.global.u32 	[%rd112], %r128;
	add.s32 	%r164, %r164, 2;
$L__BB1_27:
	and.b32  	%r129, %r72, 1;
	setp.eq.b32 	%p72, %r129, 1;
	not.pred 	%p73, %p72;
	@%p73 bra 	$L__BB1_62;
	mad.lo.s32 	%r130, %r164, %r71, %r1;
	mul.wide.s32 	%rd113, %r130, 4;
	add.s64 	%rd114, %rd1, %rd113;
	mov.b32 	%r131, 2143289344;
	st.global.u32 	[%rd114], %r131;
	add.s64 	%rd115, %rd2, %rd113;
	st.global.u32 	[%rd115], %r131;
	bra.uni 	$L__BB1_62;
$L__BB1_29:
	add.s32 	%r79, %r73, %r12;
	add.s32 	%r150, %r79, -1;
	setp.lt.s32 	%p9, %r150, 1;
	@%p9 bra 	$L__BB1_41;
	add.s32 	%r82, %r79, -2;
	and.b32  	%r22, %r150, 7;
	setp.lt.u32 	%p10, %r82, 7;
	mov.b32 	%r146, 0;
	@%p10 bra 	$L__BB1_33;
	and.b32  	%r146, %r150, 2147483640;
	mov.b32 	%r149, 0;
	mul.wide.s32 	%rd13, %r71, 4;
$L__BB1_32:
	.pragma "nounroll";
	mad.lo.s32 	%r84, %r149, %r71, %r1;
	mul.wide.s32 	%rd10, %r84, 4;
	add.s64 	%rd11, %rd1, %rd10;
	mov.b32 	%r85, 2143289344;
	st.global.u32 	[%rd11], %r85;
	add.s64 	%rd12, %rd2, %rd10;
	st.global.u32 	[%rd12], %r85;
	add.s64 	%rd14, %rd11, %rd13;
	st.global.u32 	[%rd14], %r85;
	add.s64 	%rd15, %rd12, %rd13;
	st.global.u32 	[%rd15], %r85;
	add.s64 	%rd16, %rd14, %rd13;
	st.global.u32 	[%rd16], %r85;
	add.s64 	%rd17, %rd15, %rd13;
	st.global.u32 	[%rd17], %r85;
	add.s64 	%rd18, %rd16, %rd13;
	st.global.u32 	[%rd18], %r85;
	add.s64 	%rd19, %rd17, %rd13;
	st.global.u32 	[%rd19], %r85;
	add.s64 	%rd20, %rd18, %rd13;
	st.global.u32 	[%rd20], %r85;
	add.s64 	%rd21, %rd19, %rd13;
	st.global.u32 	[%rd21], %r85;
	add.s64 	%rd22, %rd20, %rd13;
	st.global.u32 	[%rd22], %r85;
	add.s64 	%rd23, %rd21, %rd13;
	st.global.u32 	[%rd23], %r85;
	add.s64 	%rd24, %rd22, %rd13;
	st.global.u32 	[%rd24], %r85;
	add.s64 	%rd25, %rd23, %rd13;
	st.global.u32 	[%rd25], %r85;
	add.s64 	%rd26, %rd24, %rd13;
	st.global.u32 	[%rd26], %r85;
	add.s64 	%rd27, %rd25, %rd13;
	st.global.u32 	[%rd27], %r85;
	add.s32 	%r149, %r149, 8;
	setp.eq.s32 	%p11, %r149, %r146;
	@%p11 bra 	$L__BB1_33;
	bra.uni 	$L__BB1_32;
$L__BB1_33:
	setp.eq.s32 	%p12, %r22, 0;
	@%p12 bra 	$L__BB1_41;
	and.b32  	%r25, %r150, 3;
	setp.lt.u32 	%p13, %r22, 4;
	@%p13 bra 	$L__BB1_36;
	mad.lo.s32 	%r86, %r146, %r71, %r1;
	mul.wide.s32 	%rd28, %r86, 4;
	add.s64 	%rd29, %rd1, %rd28;
	mov.b32 	%r87, 2143289344;
	st.global.u32 	[%rd29], %r87;
	add.s64 	%rd30, %rd2, %rd28;
	st.global.u32 	[%rd30], %r87;
	mul.wide.s32 	%rd31, %r71, 4;
	add.s64 	%rd32, %rd29, %rd31;
	st.global.u32 	[%rd32], %r87;
	add.s64 	%rd33, %rd30, %rd31;
	st.global.u32 	[%rd33], %r87;
	add.s64 	%rd34, %rd32, %rd31;
	st.global.u32 	[%rd34], %r87;
	add.s64 	%rd35, %rd33, %rd31;
	st.global.u32 	[%rd35], %r87;
	add.s64 	%rd36, %rd34, %rd31;
	st.global.u32 	[%rd36], %r87;
	add.s64 	%rd37, %rd35, %rd31;
	st.global.u32 	[%rd37], %r87;
	add.s32 	%r146, %r146, 4;
$L__BB1_36:
	setp.eq.s32 	%p14, %r25, 0;
	@%p14 bra 	$L__BB1_41;
	setp.eq.s32 	%p15, %r25, 1;
	@%p15 bra 	$L__BB1_39;
	mad.lo.s32 	%r88, %r146, %r71, %r1;
	mul.wide.s32 	%rd38, %r88, 4;
	add.s64 	%rd39, %rd1, %rd38;
	mov.b32 	%r89, 2143289344;
	st.global.u32 	[%rd39], %r89;
	add.s64 	%rd40, %rd2, %rd38;
	st.global.u32 	[%rd40], %r89;
	mul.wide.s32 	%rd41, %r71, 4;
	add.s64 	%rd42, %rd39, %rd41;
	st.global.u32 	[%rd42], %r89;
	add.s64 	%rd43, %rd40, %rd41;
	st.global.u32 	[%rd43], %r89;
	add.s32 	%r146, %r146, 2;
$L__BB1_39:
	and.b32  	%r90, %r150, 1;
	setp.eq.b32 	%p16, %r90, 1;
	not.pred 	%p17, %p16;
	@%p17 bra 	$L__BB1_41;
	mad.lo.s32 	%r91, %r146, %r71, %r1;
	mul.wide.s32 	%rd44, %r91, 4;
	add.s64 	%rd45, %rd1, %rd44;
	mov.b32 	%r92, 2143289344;
	st.global.u32 	[%rd45], %r92;
	add.s64 	%rd46, %rd2, %rd44;
	st.global.u32 	[%rd46], %r92;
$L__BB1_41:
	setp.ge.s32 	%p18, %r150, %r72;
	@%p18 bra 	$L__BB1_62;
	mov.b32 	%r93, 1127219200;
	mov.b32 	%r94, -2147483648;
	mov.b64 	%fd1, {%r94, %r93};
	and.b32  	%r30, %r73, 7;
	mov.f64 	%fd129, 0d0000000000000000;
	mul.wide.s32 	%rd68, %r71, 4;
	mov.f64 	%fd130, %fd129;
$L__BB1_43:
	setp.lt.u32 	%p19, %r73, 8;
	add.s32 	%r34, %r150, 1;
	sub.s32 	%r35, %r34, %r73;
	mov.f64 	%fd145, 0d7FF0000000000000;
	mov.f64 	%fd146, 0dFFF0000000000000;
	mov.b32 	%r154, 0;
	@%p19 bra 	$L__BB1_46;
	and.b32  	%r96, %r73, 2147483640;
	neg.s32 	%r152, %r96;
	mad.lo.s32 	%r151, %r71, %r35, %r1;
	mov.f64 	%fd145, 0d7FF0000000000000;
	mov.f64 	%fd146, 0dFFF0000000000000;
$L__BB1_45:
	.pragma "nounroll";
	ld.param.u64 	%rd153, [fisher_many_series_one_param_f32_param_0];
	and.b32  	%r154, %r73, 2147483640;
	cvta.to.global.u64 	%rd47, %rd153;
	mul.wide.s32 	%rd48, %r151, 4;
	add.s64 	%rd49, %rd47, %rd48;
	ld.global.nc.f32 	%f1, [%rd49];
	cvt.f64.f32 	%fd45, %f1;
	setp.gt.f64 	%p20, %fd145, %fd45;
	selp.f64 	%fd46, %fd45, %fd145, %p20;
	setp.lt.f64 	%p21, %fd146, %fd45;
	selp.f64 	%fd47, %fd45, %fd146, %p21;
	add.s64 	%rd51, %rd49, %rd68;
	ld.global.nc.f32 	%f2, [%rd51];
	cvt.f64.f32 	%fd48, %f2;
	setp.gt.f64 	%p22, %fd46, %fd48;
	selp.f64 	%fd49, %fd48, %fd46, %p22;
	setp.lt.f64 	%p23, %fd47, %fd48;
	selp.f64 	%fd50, %fd48, %fd47, %p23;
	add.s64 	%rd52, %rd51, %rd68;
	ld.global.nc.f32 	%f3, [%rd52];
	cvt.f64.f32 	%fd51, %f3;
	setp.gt.f64 	%p24, %fd49, %fd51;
	selp.f64 	%fd52, %fd51, %fd49, %p24;
	setp.lt.f64 	%p25, %fd50, %fd51;
	selp.f64 	%fd53, %fd51, %fd50, %p25;
	add.s64 	%rd53, %rd52, %rd68;
	ld.global.nc.f32 	%f4, [%rd53];
	cvt.f64.f32 	%fd54, %f4;
	setp.gt.f64 	%p26, %fd52, %fd54;
	selp.f64 	%fd55, %fd54, %fd52, %p26;
	setp.lt.f64 	%p27, %fd53, %fd54;
	selp.f64 	%fd56, %fd54, %fd53, %p27;
	add.s64 	%rd54, %rd53, %rd68;
	ld.global.nc.f32 	%f5, [%rd54];
	cvt.f64.f32 	%fd57, %f5;
	setp.gt.f64 	%p28, %fd55, %fd57;
	selp.f64 	%fd58, %fd57, %fd55, %p28;
	setp.lt.f64 	%p29, %fd56, %fd57;
	selp.f64 	%fd59, %fd57, %fd56, %p29;
	add.s64 	%rd55, %rd54, %rd68;
	ld.global.nc.f32 	%f6, [%rd55];
	cvt.f64.f32 	%fd60, %f6;
	setp.gt.f64 	%p30, %fd58, %fd60;
	selp.f64 	%fd61, %fd60, %fd58, %p30;
	setp.lt.f64 	%p31, %fd59, %fd60;
	selp.f64 	%fd62, %fd60, %fd59, %p31;
	add.s64 	%rd56, %rd55, %rd68;
	ld.global.nc.f32 	%f7, [%rd56];
	cvt.f64.f32 	%fd63, %f7;
	setp.gt.f64 	%p32, %fd61, %fd63;
	selp.f64 	%fd64, %fd63, %fd61, %p32;
	setp.lt.f64 	%p33, %fd62, %fd63;
	selp.f64 	%fd65, %fd63, %fd62, %p33;
	add.s64 	%rd57, %rd56, %rd68;
	ld.global.nc.f32 	%f8, [%rd57];
	cvt.f64.f32 	%fd66, %f8;
	setp.gt.f64 	%p34, %fd64, %fd66;
	selp.f64 	%fd145, %fd66, %fd64, %p34;
	setp.lt.f64 	%p35, %fd65, %fd66;
	selp.f64 	%fd146, %fd66, %fd65, %p35;
	add.s32 	%r152, %r152, 8;
	shl.b32 	%r97, %r71, 3;
	add.s32 	%r151, %r151, %r97;
	setp.ne.s32 	%p36, %r152, 0;
	@%p36 bra 	$L__BB1_45;
$L__BB1_46:
	setp.eq.s32 	%p37, %r30, 0;
	@%p37 bra 	$L__BB1_54;
	add.s32 	%r98, %r30, -1;
	setp.lt.u32 	%p38, %r98, 3;
	@%p38 bra 	$L__BB1_49;
	ld.param.u64 	%rd154, [fisher_many_series_one_param_f32_param_0];
	sub.s32 	%r99, %r34, %r73;
	add.s32 	%r100, %r99, %r154;
	mad.lo.s32 	%r101, %r100, %r71, %r1;
	cvta.to.global.u64 	%rd58, %rd154;
	mul.wide.s32 	%rd59, %r101, 4;
	add.s64 	%rd60, %rd58, %rd59;
	ld.global.nc.f32 	%f9, [%rd60];
	cvt.f64.f32 	%fd68, %f9;
	setp.gt.f64 	%p39, %fd145, %fd68;
	selp.f64 	%fd69, %fd68, %fd145, %p39;
	setp.lt.f64 	%p40, %fd146, %fd68;
	selp.f64 	%fd70, %fd68, %fd146, %p40;
	add.s64 	%rd62, %rd60, %rd68;
	ld.global.nc.f32 	%f10, [%rd62];
	cvt.f64.f32 	%fd71, %f10;
	setp.gt.f64 	%p41, %fd69, %fd71;
	selp.f64 	%fd72, %fd71, %fd69, %p41;
	setp.lt.f64 	%p42, %fd70, %fd71;
	selp.f64 	%fd73, %fd71, %fd70, %p42;
	add.s64 	%rd63, %rd62, %rd68;
	ld.global.nc.f32 	%f11, [%rd63];
	cvt.f64.f32 	%fd74, %f11;
	setp.gt.f64 	%p43, %fd72, %fd74;
	selp.f64 	%fd75, %fd74, %fd72, %p43;
	setp.lt.f64 	%p44, %fd73, %fd74;
	selp.f64 	%fd76, %fd74, %fd73, %p44;
	add.s64 	%rd64, %rd63, %rd68;
	ld.global.nc.f32 	%f12, [%rd64];
	cvt.f64.f32 	%fd77, %f12;
	setp.gt.f64 	%p45, %fd75, %fd77;
	selp.f64 	%fd145, %fd77, %fd75, %p45;
	setp.lt.f64 	%p46, %fd76, %fd77;
	selp.f64 	%fd146, %fd77, %fd76, %p46;
	add.s32 	%r154, %r154, 4;
$L__BB1_49:
	and.b32  	%r102, %r73, 3;
	setp.eq.s32 	%p47, %r102, 0;
	@%p47 bra 	$L__BB1_54;
	setp.eq.s32 	%p48, %r102, 1;
	@%p48 bra 	$L__BB1_52;
	ld.param.u64 	%rd155, [fisher_many_series_one_param_f32_param_0];
	sub.s32 	%r103, %r34, %r73;
	add.s32 	%r104, %r103, %r154;
	mad.lo.s32 	%r105, %r104, %r71, %r1;
	cvta.to.global.u64 	%rd65, %rd155;
	mul.wide.s32 	%rd66, %r105, 4;
	add.s64 	%rd67, %rd65, %rd66;
	ld.global.nc.f32 	%f13, [%rd67];
	cvt.f64.f32 	%fd79, %f13;
	setp.gt.f64 	%p49, %fd145, %fd79;
	selp.f64 	%fd80, %fd79, %fd145, %p49;
	setp.lt.f64 	%p50, %fd146, %fd79;
	selp.f64 	%fd81, %fd79, %fd146, %p50;
	add.s64 	%rd69, %rd67, %rd68;
	ld.global.nc.f32 	%f14, [%rd69];
	cvt.f64.f32 	%fd82, %f14;
	setp.gt.f64 	%p51, %fd80, %fd82;
	selp.f64 	%fd145, %fd82, %fd80, %p51;
	setp.lt.f64 	%p52, %fd81, %fd82;
	selp.f64 	%fd146, %fd82, %fd81, %p52;
	add.s32 	%r154, %r154, 2;
$L__BB1_52:
	and.b32  	%r106, %r73, 1;
	setp.eq.b32 	%p53, %r106, 1;
	not.pred 	%p54, %p53;
	@%p54 bra 	$L__BB1_54;
	ld.param.u64 	%rd156, [fisher_many_series_one_param_f32_param_0];
	sub.s32 	%r107, %r34, %r73;
	add.s32 	%r108, %r107, %r154;
	mad.lo.s32 	%r109, %r108, %r71, %r1;
	cvta.to.global.u64 	%rd70, %rd156;
	mul.wide.s32 	%rd71, %r109, 4;
	add.s64 	%rd72, %rd70, %rd71;
	ld.global.nc.f32 	%f15, [%rd72];
	cvt.f64.f32 	%fd83, %f15;
	setp.gt.f64 	%p55, %fd145, %fd83;
	selp.f64 	%fd145, %fd83, %fd145, %p55;
	setp.lt.f64 	%p56, %fd146, %fd83;
	selp.f64 	%fd146, %fd83, %fd146, %p56;
$L__BB1_54:
	ld.param.u64 	%rd157, [fisher_many_series_one_param_f32_param_0];
	sub.f64 	%fd84, %fd146, %fd145;
	setp.lt.f64 	%p57, %fd84, 0d3F50624DD2F1A9FC;
	selp.f64 	%fd85, 0d3F50624DD2F1A9FC, %fd84, %p57;
	mad.lo.s32 	%r48, %r150, %r71, %r1;
	cvta.to.global.u64 	%rd73, %rd157;
	mul.wide.s32 	%rd74, %r48, 4;
	add.s64 	%rd75, %rd73, %rd74;
	ld.global.nc.f32 	%f16, [%rd75];
	cvt.f64.f32 	%fd86, %f16;
	sub.f64 	%fd87, %fd86, %fd145;
	div.rn.f64 	%fd88, %fd87, %fd85;
	add.f64 	%fd89, %fd88, 0dBFE0000000000000;
	mul.f64 	%fd90, %fd89, 0d3FE51EB851EB851F;
	fma.rn.f64 	%fd91, %fd129, 0d3FE570A3D70A3D71, %fd90;
	setp.gt.f64 	%p58, %fd91, 0d3FEFAE147AE147AE;
	setp.lt.f64 	%p59, %fd91, 0dBFEFAE147AE147AE;
	selp.f64 	%fd92, 0dBFEFF7CED916872B, %fd91, %p59;
	selp.f64 	%fd129, 0d3FEFF7CED916872B, %fd92, %p58;
	cvt.rn.f32.f64 	%f17, %fd130;
	add.s64 	%rd76, %rd2, %rd74;
	st.global.f32 	[%rd76], %f17;
	add.f64 	%fd93, %fd129, 0d3FF0000000000000;
	mov.f64 	%fd94, 0d3FF0000000000000;
	sub.f64 	%fd95, %fd94, %fd129;
	div.rn.f64 	%fd147, %fd93, %fd95;
	{
	.reg .b32 %temp; 
	mov.b64 	{%temp, %r156}, %fd147;
	}
	{
	.reg .b32 %temp; 
	mov.b64 	{%r157, %temp}, %fd147;
	}
	setp.gt.s32 	%p60, %r156, 1048575;
	mov.b32 	%r158, -1023;
	@%p60 bra 	$L__BB1_56;
	mul.f64 	%fd147, %fd147, 0d4350000000000000;
	{
	.reg .b32 %temp; 
	mov.b64 	{%temp, %r156}, %fd147;
	}
	{
	.reg .b32 %temp; 
	mov.b64 	{%r157, %temp}, %fd147;
	}
	mov.b32 	%r158, -1077;
$L__BB1_56:
	add.s32 	%r112, %r156, -1;
	setp.gt.u32 	%p61, %r112, 2146435070;
	@%p61 bra 	$L__BB1_60;
	shr.u32 	%r115, %r156, 20;
	add.s32 	%r159, %r158, %r115;
	and.b32  	%r116, %r156, 1048575;
	or.b32  	%r117, %r116, 1072693248;
	mov.b64 	%fd148, {%r157, %r117};
	setp.lt.u32 	%p63, %r117, 1073127583;
	@%p63 bra 	$L__BB1_59;
	{
	.reg .b32 %temp; 
	mov.b64 	{%r118, %temp}, %fd148;
	}
	{
	.reg .b32 %temp; 
	mov.b64 	{%temp, %r119}, %fd148;
	}
	add.s32 	%r120, %r119, -1048576;
	mov.b64 	%fd148, {%r118, %r120};
	add.s32 	%r159, %r159, 1;
$L__BB1_59:
	add.f64 	%fd97, %fd148, 0dBFF0000000000000;
	add.f64 	%fd98, %fd148, 0d3FF0000000000000;
	rcp.approx.ftz.f64 	%fd99, %fd98;
	neg.f64 	%fd100, %fd98;
	fma.rn.f64 	%fd101, %fd100, %fd99, 0d3FF0000000000000;
	fma.rn.f64 	%fd102, %fd101, %fd101, %fd101;
	fma.rn.f64 	%fd103, %fd102, %fd99, %fd99;
	mul.f64 	%fd104, %fd97, %fd103;
	fma.rn.f64 	%fd105, %fd97, %fd103, %fd104;
	mul.f64 	%fd106, %fd105, %fd105;
	fma.rn.f64 	%fd107, %fd106, 0d3EB1380B3AE80F1E, 0d3ED0EE258B7A8B04;
	fma.rn.f64 	%fd108, %fd107, %fd106, 0d3EF3B2669F02676F;
	fma.rn.f64 	%fd109, %fd108, %fd106, 0d3F1745CBA9AB0956;
	fma.rn.f64 	%fd110, %fd109, %fd106, 0d3F3C71C72D1B5154;
	fma.rn.f64 	%fd111, %fd110, %fd106, 0d3F624924923BE72D;
	fma.rn.f64 	%fd112, %fd111, %fd106, 0d3F8999999999A3C4;
	fma.rn.f64 	%fd113, %fd112, %fd106, 0d3FB5555555555554;
	sub.f64 	%fd114, %fd97, %fd105;
	add.f64 	%fd115, %fd114, %fd114;
	neg.f64 	%fd116, %fd105;
	fma.rn.f64 	%fd117, %fd116, %fd97, %fd115;
	mul.f64 	%fd118, %fd103, %fd117;
	mul.f64 	%fd119, %fd106, %fd113;
	fma.rn.f64 	%fd120, %fd119, %fd105, %fd118;
	xor.b32  	%r121, %r159, -2147483648;
	mov.b32 	%r122, 1127219200;
	mov.b64 	%fd121, {%r121, %r122};
	sub.f64 	%fd122, %fd121, %fd1;
	fma.rn.f64 	%fd123, %fd122, 0d3FE62E42FEFA39EF, %fd105;
	fma.rn.f64 	%fd124, %fd122, 0dBFE62E42FEFA39EF, %fd123;
	sub.f64 	%fd125, %fd124, %fd105;
	sub.f64 	%fd126, %fd120, %fd125;
	fma.rn.f64 	%fd127, %fd122, 0d3C7ABC9E3B39803F, %fd126;
	add.f64 	%fd149, %fd123, %fd127;
	bra.uni 	$L__BB1_61;
$L__BB1_60:
	fma.rn.f64 	%fd96, %fd147, 0d7FF0000000000000, 0d7FF0000000000000;
	{
	.reg .b32 %temp; 
	mov.b64 	{%temp, %r113}, %fd147;
	}
	and.b32  	%r114, %r113, 2147483647;
	setp.eq.s32 	%p62, %r114, 0;
	selp.f64 	%fd149, 0dFFF0000000000000, %fd96, %p62;
$L__BB1_61:
	mul.f64 	%fd128, %fd149, 0d3FE0000000000000;
	fma.rn.f64 	%fd130, %fd130, 0d3FE0000000000000, %fd128;
	cvt.rn.f32.f64 	%f18, %fd130;
	add.s64 	%rd78, %rd1, %rd74;
	st.global.f32 	[%rd78], %f18;
	setp.eq.s32 	%p64, %r34, %r72;
	mov.u32 	%r150, %r34;
	@%p64 bra 	$L__BB1_62;
	bra.uni 	$L__BB1_43;
$L__BB1_62:
	ret;

}


// ===== COMPILED SASS (sm_100) =====

	.target	sm_100

	.elftype	@"ET_EXEC"


//--------------------- .note.nv.tkinfo           --------------------------
	.section	.note.nv.tkinfo,"",@"SHT_NOTE"
	.sectionflags	@"SHF_NOTE_NV_TKINFO"
	.tkinfo
        /*0018*/ 	.word	0x00000002
        /*0030*/ 	.string	""
        /*0030*/ 	.string	"ptxas"
        /*0030*/ 	.string	"Cuda compilation tools, release 13.0, V13.0.88"
        /*0030*/ 	.string	"Build cuda_13.0.r13.0/compiler.36424714_0"
        /*0030*/ 	.string	"-arch sm_100 -m 64 "



//--------------------- .note.nv.cuinfo           --------------------------
	.section	.note.nv.cuinfo,"",@"SHT_NOTE"
	.sectionflags	@"SHF_NOTE_NV_CUINFO"
        /*0018*/ 	.short	0x0002
        /*001a*/ 	.short	0x0064
        /*001c*/ 	.short	0x0082
	.zero		2


//--------------------- .nv.info                  --------------------------
	.section	.nv.info,"",@"SHT_CUDA_INFO"
	.align	4


	//----- nvinfo : EIATTR_REGCOUNT
	.align		4
        /*0000*/ 	.byte	0x04, 0x2f
        /*0002*/ 	.short	(.L_1 - .L_0)
	.align		4
.L_0:
        /*0004*/ 	.word	index@(fisher_batch_f32)
        /*0008*/ 	.word	0x00000020


	//----- nvinfo : EIATTR_FRAME_SIZE
	.align		4
.L_1:
        /*000c*/ 	.byte	0x04, 0x11
        /*000e*/ 	.short	(.L_3 - .L_2)
	.align		4
.L_2:
        /*0010*/ 	.word	index@($__internal_1_$__cuda_sm20_div_rn_f64_full)
        /*0014*/ 	.word	0x00000000


	//----- nvinfo : EIATTR_FRAME_SIZE
	.align		4
.L_3:
        /*0018*/ 	.byte	0x04, 0x11
        /*001a*/ 	.short	(.L_5 - .L_4)
	.align		4
.L_4:
        /*001c*/ 	.word	index@(fisher_batch_f32)
        /*0020*/ 	.word	0x00000000


	//----- nvinfo : EIATTR_REGCOUNT
	.align		4
.L_5:
        /*0024*/ 	.byte	0x04, 0x2f
        /*0026*/ 	.short	(.L_7 - .L_6)
	.align		4
.L_6:
        /*0028*/ 	.word	index@(fisher_many_series_one_param_f32)
        /*002c*/ 	.word	0x00000020


	//----- nvinfo : EIATTR_FRAME_SIZE
	.align		4
.L_7:
        /*0030*/ 	.byte	0x04, 0x11
        /*0032*/ 	.short	(.L_9 - .L_8)
	.align		4
.L_8:
        /*0034*/ 	.word	index@($__internal_0_$__cuda_sm20_div_rn_f64_full)
        /*0038*/ 	.word	0x00000000


	//----- nvinfo : EIATTR_FRAME_SIZE
	.align		4
.L_9:
        /*003c*/ 	.byte	0x04, 0x11
        /*003e*/ 	.short	(.L_11 - .L_10)
	.align		4
.L_10:
        /*0040*/ 	.word	index@(fisher_many_series_one_param_f32)
        /*0044*/ 	.word	0x00000000


	//----- nvinfo : EIATTR_MIN_STACK_SIZE
	.align		4
.L_11:
        /*0048*/ 	.byte	0x04, 0x12
        /*004a*/ 	.short	(.L_13 - .L_12)
	.align		4
.L_12:
        /*004c*/ 	.word	index@(fisher_many_series_one_param_f32)
        /*0050*/ 	.word	0x00000000


	//----- nvinfo : EIATTR_MIN_STACK_SIZE
	.align		4
.L_13:
        /*0054*/ 	.byte	0x04, 0x12
        /*0056*/ 	.short	(.L_15 - .L_14)
	.align		4
.L_14:
        /*0058*/ 	.word	index@(fisher_batch_f32)
        /*005c*/ 	.word	0x00000000
.L_15:


//--------------------- .nv.compat                --------------------------
	.section	.nv.compat,"",@"SHT_CUDA_COMPAT_INFO"
	.align	4
        /*0000*/ 	.byte	0x02, 0x09, 0x00, 0x00, 0x02, 0x02, 0x01, 0x00, 0x02, 0x05, 0x05, 0x00, 0x03, 0x07, 0x01, 0x01
        /*0010*/ 	.byte	0x02, 0x03, 0x00, 0x00, 0x02, 0x06, 0x01, 0x00, 0x04, 0x0b, 0x08, 0x00, 0x01, 0x00, 0x00, 0x00
        /*0020*/ 	.byte	0x00, 0x00, 0x00, 0x00


//--------------------- .nv.info.fisher_many_series_one_param_f32 --------------------------
	.section	.nv.info.fisher_many_series_one_param_f32,"",@"SHT_CUDA_INFO"
	.sectionflags	@""
	.align	4


	//----- nvinfo : EIATTR_CUDA_API_VERSION
	.align		4
        /*0000*/ 	.byte	0x04, 0x37
        /*0002*/ 	.short	(.L_17 - .L_16)
.L_16:
        /*0004*/ 	.word	0x00000082


	//----- nvinfo : EIATTR_KPARAM_INFO
	.align		4
.L_17:
        /*0008*/ 	.byte	0x04, 0x17
        /*000a*/ 	.short	(.L_19 - .L_18)
.L_18:
        /*000c*/ 	.word	0x00000000
        /*0010*/ 	.short	0x0006
        /*0012*/ 	.short	0x0028
        /*0014*/ 	.byte	0x00, 0xf5, 0x21, 0x00


	//----- nvinfo : EIATTR_KPARAM_INFO
	.align		4
.L_19:
        /*0018*/ 	.byte	0x04, 0x17
        /*001a*/ 	.short	(.L_21 - .L_20)
.L_20:
        /*001c*/ 	.word	0x00000000
        /*0020*/ 	.short	0x0005
        /*0022*/ 	.short	0x0020
        /*0024*/ 	.byte	0x00, 0xf5, 0x21, 0x00


	//----- nvinfo : EIATTR_KPARAM_INFO
	.align		4
.L_21:
        /*0028*/ 	.byte	0x04, 0x17
        /*002a*/ 	.short	(.L_23 - .L_22)
.L_22:
        /*002c*/ 	.word	0x00000000
        /*0030*/ 	.short	0x0004
        /*0032*/ 	.short	0x0018
        /*0034*/ 	.byte	0x00, 0xf0, 0x11, 0x00


	//----- nvinfo : EIATTR_KPARAM_INFO
	.align		4
.L_23:
        /*0038*/ 	.byte	0x04, 0x17
        /*003a*/ 	.short	(.L_25 - .L_24)
.L_24:
        /*003c*/ 	.word	0x00000000
        /*0040*/ 	.short	0x0003
        /*0042*/ 	.short	0x0014
        /*0044*/ 	.byte	0x00, 0xf0, 0x11, 0x00


	//----- nvinfo : EIATTR_KPARAM_INFO
	.align		4
.L_25:
        /*0048*/ 	.byte	0x04, 0x17
        /*004a*/ 	.short	(.L_27 - .L_26)
.L_26:
        /*004c*/ 	.word	0x00000000
        /*0050*/ 	.short	0x0002
        /*0052*/ 	.short	0x0010
        /*0054*/ 	.byte	0x00, 0xf0, 0x11, 0x00


	//----- nvinfo : EIATTR_KPARAM_INFO
	.align		4
.L_27:
        /*0058*/ 	.byte	0x04, 0x17
        /*005a*/ 	.short	(.L_29 - .L_28)
.L_28:
        /*005c*/ 	.word	0x00000000
        /*0060*/ 	.short	0x0001
        /*0062*/ 	.short	0x0008
        /*0064*/ 	.byte	0x00, 0xf5, 0x21, 0x00


	//----- nvinfo : EIATTR_KPARAM_INFO
	.align		4
.L_29:
        /*0068*/ 	.byte	0x04, 0x17
        /*006a*/ 	.short	(.L_31 - .L_30)
.L_30:
        /*006c*/ 	.word	0x00000000
        /*0070*/ 	.short	0x0000
        /*0072*/ 	.short	0x0000
        /*0074*/ 	.byte	0x00, 0xf5, 0x21, 0x00


	//----- nvinfo : EIATTR_SPARSE_MMA_MASK
	.align		4
.L_31:
        /*0078*/ 	.byte	0x03, 0x50
        /*007a*/ 	.short	0x0000


	//----- nvinfo : EIATTR_MAXREG_COUNT
	.align		4
        /*007c*/ 	.byte	0x03, 0x1b
        /*007e*/ 	.short	0x00ff


	//----- nvinfo : EIATTR_MERCURY_ISA_VERSION
	.align		4
        /*0080*/ 	.byte	0x03, 0x5f
        /*0082*/ 	.short	0x0101


	//----- nvinfo : EIATTR_VRC_CTA_INIT_COUNT
	.align		4
        /*0084*/ 	.byte	0x02, 0x4a
	.zero		1
	.zero		1


	//----- nvinfo : EIATTR_EXIT_INSTR_OFFSETS
	.align		4
        /*0088*/ 	.byte	0x04, 0x1c
        /*008a*/ 	.short	(.L_33 - .L_32)


	//   ....[0]....
.L_32:
        /*008c*/ 	.word	0x00000070


	//   ....[1]....
        /*0090*/ 	.word	0x000000f0


	//   ....[2]....
        /*0094*/ 	.word	0x000003f0


	//   ....[3]....
        /*0098*/ 	.word	0x00000590


	//   ....[4]....
        /*009c*/ 	.word	0x000006b0


	//   ....[5]....
        /*00a0*/ 	.word	0x00000740


	//   ....[6]....
        /*00a4*/ 	.word	0x00000830


	//   ....[7]....
        /*00a8*/ 	.word	0x00000b30


	//   ....[8]....
        /*00ac*/ 	.word	0x00000cd0


	//   ....[9]....
        /*00b0*/ 	.word	0x00000df0


	//   ....[10]....
        /*00b4*/ 	.word	0x00000e80


	//   ....[11]....
        /*00b8*/ 	.word	0x00001590


	//   ....[12]....
        /*00bc*/ 	.word	0x00002c00


	//----- nvinfo : EIATTR_CRS_STACK_SIZE
	.align		4
.L_33:
        /*00c0*/ 	.byte	0x04, 0x1e
        /*00c2*/ 	.short	(.L_35 - .L_34)
.L_34:
        /*00c4*/ 	.word	0x00000000


	//----- nvinfo : EIATTR_CBANK_PARAM_SIZE
	.align		4
.L_35:
        /*00c8*/ 	.byte	0x03, 0x19
        /*00ca*/ 	.short	0x0030


	//----- nvinfo : EIATTR_PARAM_CBANK
	.align		4
        /*00cc*/ 	.byte	0x04, 0x0a
        /*00ce*/ 	.short	(.L_37 - .L_36)
	.align		4
.L_36:
        /*00d0*/ 	.word	index@(.nv.constant0.fisher_many_series_one_param_f32)
        /*00d4*/ 	.short	0x0380
        /*00d6*/ 	.short	0x0030


	//----- nvinfo : EIATTR_SW_WAR
	.align		4
.L_37:
        /*00d8*/ 	.byte	0x04, 0x36
        /*00da*/ 	.short	(.L_39 - .L_38)
.L_38:
        /*00dc*/ 	.word	0x00000008
.L_39:


//--------------------- .nv.info.fisher_batch_f32 --------------------------
	.section	.nv.info.fisher_batch_f32,"",@"SHT_CUDA_INFO"
	.sectionflags	@""
	.align	4


	//----- nvinfo : EIATTR_CUDA_API_VERSION
	.align		4
        /*0000*/ 	.byte	0x04, 0x37
        /*0002*/ 	.short	(.L_41 - .L_40)
.L_40:
        /*0004*/ 	.word	0x00000082


	//----- nvinfo : EIATTR_KPARAM_INFO
	.align		4
.L_41:
        /*0008*/ 	.byte	0x04, 0x17
        /*000a*/ 	.short	(.L_43 - .L_42)
.L_42:
        /*000c*/ 	.word	0x00000000
        /*0010*/ 	.short	0x0006
        /*0012*/ 	.short	0x0028
        /*0014*/ 	.byte	0x00, 0xf5, 0x21, 0x00


	//----- nvinfo : EIATTR_KPARAM_INFO
	.align		4
.L_43:
        /*0018*/ 	.byte	0x04, 0x17
        /*001a*/ 	.short	(.L_45 - .L_44)
.L_44:
        /*001c*/ 	.word	0x00000000
        /*0020*/ 	.short	0x0005
        /*0022*/ 	.short	0x0020
        /*0024*/ 	.byte	0x00, 0xf5, 0x21, 0x00


	//----- nvinfo : EIATTR_KPARAM_INFO
	.align		4
.L_45:
        /*0028*/ 	.byte	0x04, 0x17
        /*002a*/ 	.short	(.L_47 - .L_46)
.L_46:
        /*002c*/ 	.word	0x00000000
        /*0030*/ 	.short	0x0004
        /*0032*/ 	.short	0x0018
        /*0034*/ 	.byte	0x00, 0xf0, 0x11, 0x00


	//----- nvinfo : EIATTR_KPARAM_INFO
	.align		4
.L_47:
        /*0038*/ 	.byte	0x04, 0x17
        /*003a*/ 	.short	(.L_49 - .L_48)
.L_48:
        /*003c*/ 	.word	0x00000000
        /*0040*/ 	.short	0x0003
        /*0042*/ 	.short	0x0014
        /*0044*/ 	.byte	0x00, 0xf0, 0x11, 0x00


	//----- nvinfo : EIATTR_KPARAM_INFO
	.align		4
.L_49:
        /*0048*/ 	.byte	0x04, 0x17
        /*004a*/ 	.short	(.L_51 - .L_50)
.L_50:
        /*004c*/ 	.word	0x00000000
        /*0050*/ 	.short	0x0002
        /*0052*/ 	.short	0x0010
        /*0054*/ 	.byte	0x00, 0xf0, 0x11, 0x00


	//----- nvinfo : EIATTR_KPARAM_INFO
	.align		4
.L_51:
        /*0058*/ 	.byte	0x04, 0x17
        /*005a*/ 	.short	(.L_53 - .L_52)
.L_52:
        /*005c*/ 	.word	0x00000000
        /*0060*/ 	.short	0x0001
        /*0062*/ 	.short	0x0008
        /*0064*/ 	.byte	0x00, 0xf5, 0x21, 0x00


	//----- nvinfo : EIATTR_KPARAM_INFO
	.align		4
.L_53:
        /*0068*/ 	.byte	0x04, 0x17
        /*006a*/ 	.short	(.L_55 - .L_54)
.L_54:
        /*006c*/ 	.word	0x00000000
        /*0070*/ 	.short	0x0000
        /*0072*/ 	.short	0x0000
        /*0074*/ 	.byte	0x00, 0xf5, 0x21, 0x00


	//----- nvinfo : EIATTR_SPARSE_MMA_MASK
	.align		4
.L_55:
        /*0078*/ 	.byte	0x03, 0x50
        /*007a*/ 	.short	0x0000


	//----- nvinfo : EIATTR_MAXREG_COUNT
	.align		4
        /*007c*/ 	.byte	0x03, 0x1b
        /*007e*/ 	.short	0x00ff


	//----- nvinfo : EIATTR_MERCURY_ISA_VERSION
	.align		4
        /*0080*/ 	.byte	0x03, 0x5f
        /*0082*/ 	.short	0x0101


	//----- nvinfo : EIATTR_VRC_CTA_INIT_COUNT
	.align		4
        /*0084*/ 	.byte	0x02, 0x4a
	.zero		1
	.zero		1


	//----- nvinfo : EIATTR_EXIT_INSTR_OFFSETS
	.align		4
        /*0088*/ 	.byte	0x04, 0x1c
        /*008a*/ 	.short	(.L_57 - .L_56)


	//   ....[0]....
.L_56:
        /*008c*/ 	.word	0x00000040


	//   ....[1]....
        /*0090*/ 	.word	0x00000120


	//   ....[2]....
        /*0094*/ 	.word	0x000003e0


	//   ....[3]....
        /*0098*/ 	.word	0x000005b0


	//   ....[4]....
        /*009c*/ 	.word	0x00000740


	//   ....[5]....
        /*00a0*/ 	.word	0x000007d0


	//   ....[6]....
        /*00a4*/ 	.word	0x00000820


	//   ....[7]....
        /*00a8*/ 	.word	0x00000ae0


	//   ....[8]....
        /*00ac*/ 	.word	0x00000cb0


	//   ....[9]....
        /*00b0*/ 	.word	0x00000e40


	//   ....[10]....
        /*00b4*/ 	.word	0x00000ed0


	//   ....[11]....
        /*00b8*/ 	.word	0x00001430


	//   ....[12]....
        /*00bc*/ 	.word	0x00003190


	//----- nvinfo : EIATTR_CRS_STACK_SIZE
	.align		4
.L_57:
        /*00c0*/ 	.byte	0x04, 0x1e
        /*00c2*/ 	.short	(.L_59 - .L_58)
.L_58:
        /*00c4*/ 	.word	0x00000000


	//----- nvinfo : EIATTR_CBANK_PARAM_SIZE
	.align		4
.L_59:
        /*00c8*/ 	.byte	0x03, 0x19
        /*00ca*/ 	.short	0x0030


	//----- nvinfo : EIATTR_PARAM_CBANK
	.align		4
        /*00cc*/ 	.byte	0x04, 0x0a
        /*00ce*/ 	.short	(.L_61 - .L_60)
	.align		4
.L_60:
        /*00d0*/ 	.word	index@(.nv.constant0.fisher_batch_f32)
        /*00d4*/ 	.short	0x0380
        /*00d6*/ 	.short	0x0030


	//----- nvinfo : EIATTR_SW_WAR
	.align		4
.L_61:
        /*00d8*/ 	.byte	0x04, 0x36
        /*00da*/ 	.short	(.L_63 - .L_62)
.L_62:
        /*00dc*/ 	.word	0x00000008
.L_63:


//--------------------- .nv.callgraph             --------------------------
	.section	.nv.callgraph,"",@"SHT_CUDA_CALLGRAPH"
	.align	4
	.sectionentsize	8
	.align		4
        /*0000*/ 	.word	0x00000000
	.align		4
        /*0004*/ 	.word	0xffffffff
	.align		4
        /*0008*/ 	.word	0x00000000
	.align		4
        /*000c*/ 	.word	0xfffffffe
	.align		4
        /*0010*/ 	.word	0x00000000
	.align		4
        /*0014*/ 	.word	0xfffffffd
	.align		4
        /*0018*/ 	.word	0x00000000
	.align		4
        /*001c*/ 	.word	0xfffffffc


//--------------------- .text.fisher_many_series_one_param_f32 --------------------------
	.section	.text.fisher_many_series_one_param_f32,"ax",@progbits
	.align	128
        .global         fisher_many_series_one_param_f32
        .type           fisher_many_series_one_param_f32,@function
        .size           fisher_many_series_one_param_f32,(.L_x_70 - fisher_many_series_one_param_f32)
        .other          fisher_many_series_one_param_f32,@"STO_CUDA_ENTRY STV_DEFAULT"
fisher_many_series_one_param_f32:
.text.fisher_many_series_one_param_f32:
[----:B------:R-:W-:Y:S01]  /*0000*/  LDC R1, c[0x0][0x37c] ;  /* 0x0000df00ff017b82 */ /* 0x000fe20000000800 */
[----:B------:R-:W0:Y:S07]  /*0010*/  S2R R3, SR_TID.X ;  /* 0x0000000000037919 */ /* 0x000e2e0000002100 */
[----:B------:R-:W0:Y:S08]  /*0020*/  S2UR UR4, SR_CTAID.X ;  /* 0x00000000000479c3 */ /* 0x000e300000002500 */
[----:B------:R-:W0:Y:S08]  /*0030*/  LDC R0, c[0x0][0x360] ;  /* 0x0000d800ff007b82 */ /* 0x000e300000000800 */
[----:B------:R-:W1:Y:S01]  /*0040*/  LDC R5, c[0x0][0x390] ;  /* 0x0000e400ff057b82 */ /* 0x000e620000000800 */
[----:B0-----:R-:W-:-:S05]  /*0050*/  IMAD R0, R0, UR4, R3 ;  /* 0x0000000400007c24 */ /* 0x001fca000f8e0203 */
[----:B-1----:R-:W-:-:S13]  /*0060*/  ISETP.GE.AND P0, PT, R0, R5, PT ;  /* 0x000000050000720c */ /* 0x002fda0003f06270 */
[----:B------:R-:W-:Y:S05]  /*0070*/  @P0 EXIT ;  /* 0x000000000000094d */ /* 0x000fea0003800000 */
[----:B------:R-:W0:Y:S01]  /*0080*/  LDC R2, c[0x0][0x398] ;  /* 0x0000e600ff027b82 */ /* 0x000e220000000800 */
[----:B------:R-:W1:Y:S07]  /*0090*/  LDCU.64 UR4, c[0x0][0x358] ;  /* 0x00006b00ff0477ac */ /* 0x000e6e0008000a00 */
[----:B------:R-:W2:Y:S01]  /*00a0*/  LDC R4, c[0x0][0x394] ;  /* 0x0000e500ff047b82 */ /* 0x000ea20000000800 */
[C---:B0-----:R-:W-:Y:S02]  /*00b0*/  ISETP.GT.AND P1, PT, R2.reuse, RZ, PT ;  /* 0x000000ff0200720c */ /* 0x041fe40003f24270 */
[----:B--2---:R-:W-:-:S13]  /*00c0*/  ISETP.GT.AND P0, PT, R2, R4, PT ;  /* 0x000000040200720c */ /* 0x004fda0003f04270 */
[----:B-1----:R-:W-:Y:S05]  /*00d0*/  @!P0 BRA P1, `(.L_x_0) ;  /* 0x00000004009c8947 */ /* 0x002fea0000800000 */
[----:B------:R-:W-:-:S13]  /*00e0*/  ISETP.GE.AND P0, PT, R4, 0x1, PT ;  /* 0x000000010400780c */ /* 0x000fda0003f06270 */
[----:B------:R-:W-:Y:S05]  /*00f0*/  @!P0 EXIT ;  /* 0x000000000000894d */ /* 0x000fea0003800000 */
[C---:B------:R-:W-:Y:S01]  /*0100*/  ISETP.GE.U32.AND P0, PT, R4.reuse, 0x8, PT ;  /* 0x000000080400780c */ /* 0x040fe20003f06070 */
[----:B------:R-:W-:Y:S01]  /*0110*/  IMAD.MOV.U32 R3, RZ, RZ, RZ ;  /* 0x000000ffff037224 */ /* 0x000fe200078e00ff */
[----:B------:R-:W-:-:S04]  /*0120*/  LOP3.LUT R2, R4, 0x7, RZ, 0xc0, !PT ;  /* 0x0000000704027812 */ /* 0x000fc800078ec0ff */
[----:B------:R-:W-:-:S07]  /*0130*/  ISETP.NE.AND P1, PT, R2, RZ, PT ;  /* 0x000000ff0200720c */ /* 0x000fce0003f25270 */
[----:B------:R-:W-:Y:S06]  /*0140*/  @!P0 BRA `(.L_x_1) ;  /* 0x0000000000a88947 */ /* 0x000fec0003800000 */
[----:B------:R-:W0:Y:S01]  /*0150*/  LDC.64 R8, c[0x0][0x3a0] ;  /* 0x0000e800ff087b82 */ /* 0x000e220000000a00 */
[----:B------:R-:W-:Y:S01]  /*0160*/  LOP3.LUT R3, R4, 0x7ffffff8, RZ, 0xc0, !PT ;  /* 0x7ffffff804037812 */ /* 0x000fe200078ec0ff */
[----:B------:R-:W-:-:S04]  /*0170*/  IMAD.MOV.U32 R6, RZ, RZ, R0 ;  /* 0x000000ffff067224 */ /* 0x000fc800078e0000 */
[----:B------:R-:W-:Y:S02]  /*0180*/  IMAD.MOV R7, RZ, RZ, -R3 ;  /* 0x000000ffff077224 */ /* 0x000fe400078e0a03 */
[----:B------:R-:W1:Y:S05]  /*0190*/  LDC.64 R10, c[0x0][0x3a8] ;  /* 0x0000ea00ff0a7b82 */ /* 0x000e6a0000000a00 */
.L_x_2:
[----:B0-----:R-:W-:Y:S01]  /*01a0*/  IMAD.WIDE R18, R6, 0x4, R8 ;  /* 0x0000000406127825 */ /* 0x001fe200078e0208 */
[----:B------:R-:W-:-:S03]  /*01b0*/  MOV R29, 0x7fc00000 ;  /* 0x7fc00000001d7802 */ /* 0x000fc60000000f00 */
[----:B-1----:R-:W-:Y:S02]  /*01c0*/  IMAD.WIDE R14, R6, 0x4, R10 ;  /* 0x00000004060e7825 */ /* 0x002fe400078e020a */
[----:B------:R0:W-:Y:S02]  /*01d0*/  STG.E desc[UR4][R18.64], R29 ;  /* 0x0000001d12007986 */ /* 0x0001e4000c101904 */
[C---:B------:R-:W-:Y:S02]  /*01e0*/  IMAD.WIDE R12, R5.reuse, 0x4, R18 ;  /* 0x00000004050c7825 */ /* 0x040fe400078e0212 */
[----:B------:R-:W-:Y:S02]  /*01f0*/  STG.E desc[UR4][R14.64], R29 ;  /* 0x0000001d0e007986 */ /* 0x000fe4000c101904 */
[C---:B------:R-:W-:Y:S02]  /*0200*/  IMAD.WIDE R22, R5.reuse, 0x4, R14 ;  /* 0x0000000405167825 */ /* 0x040fe400078e020e */
[----:B------:R1:W-:Y:S02]  /*0210*/  STG.E desc[UR4][R12.64], R29 ;  /* 0x0000001d0c007986 */ /* 0x0003e4000c101904 */
[----:B------:R-:W-:-:S02]  /*0220*/  IMAD.WIDE R26, R5, 0x4, R12 ;  /* 0x00000004051a7825 */ /* 0x000fc400078e020c */
[----:B------:R-:W-:Y:S02]  /*0230*/  STG.E desc[UR4][R22.64], R29 ;  /* 0x0000001d16007986 */ /* 0x000fe4000c101904 */
[C---:B------:R-:W-:Y:S02]  /*0240*/  IMAD.WIDE R16, R5.reuse, 0x4, R22 ;  /* 0x0000000405107825 */ /* 0x040fe400078e0216 */
[----:B------:R-:W-:Y:S02]  /*0250*/  STG.E desc[UR4][R26.64], R29 ;  /* 0x0000001d1a007986 */ /* 0x000fe4000c101904 */
[C---:B0-----:R-:W-:Y:S02]  /*0260*/  IMAD.WIDE R18, R5.reuse, 0x4, R26 ;  /* 0x0000000405127825 */ /* 0x041fe400078e021a */
[----:B------:R0:W-:Y:S02]  /*0270*/  STG.E desc[UR4][R16.64], R29 ;  /* 0x0000001d10007986 */ /* 0x0001e4000c101904 */
[----:B------:R-:W-:-:S02]  /*0280*/  IMAD.WIDE R20, R5, 0x4, R16 ;  /* 0x0000000405147825 */ /* 0x000fc400078e0210 */
[----:B------:R2:W-:Y:S02]  /*0290*/  STG.E desc[UR4][R18.64], R29 ;  /* 0x0000001d12007986 */ /* 0x0005e4000c101904 */
[C---:B------:R-:W-:Y:S02]  /*02a0*/  IMAD.WIDE R24, R5.reuse, 0x4, R18 ;  /* 0x0000000405187825 */ /* 0x040fe400078e0212 */
[----:B------:R3:W-:Y:S02]  /*02b0*/  STG.E desc[UR4][R20.64], R29 ;  /* 0x0000001d14007986 */ /* 0x0007e4000c101904 */
[C---:B-1----:R-:W-:Y:S02]  /*02c0*/  IMAD.WIDE R12, R5.reuse, 0x4, R20 ;  /* 0x00000004050c7825 */ /* 0x042fe400078e0214 */
[----:B------:R4:W-:Y:S02]  /*02d0*/  STG.E desc[UR4][R24.64], R29 ;  /* 0x0000001d18007986 */ /* 0x0009e4000c101904 */
[----:B------:R-:W-:-:S02]  /*02e0*/  IMAD.WIDE R14, R5, 0x4, R24 ;  /* 0x00000004050e7825 */ /* 0x000fc400078e0218 */
[----:B------:R4:W-:Y:S02]  /*02f0*/  STG.E desc[UR4][R12.64], R29 ;  /* 0x0000001d0c007986 */ /* 0x0009e4000c101904 */
[C---:B0-----:R-:W-:Y:S02]  /*0300*/  IMAD.WIDE R16, R5.reuse, 0x4, R12 ;  /* 0x0000000405107825 */ /* 0x041fe400078e020c */
[----:B------:R4:W-:Y:S02]  /*0310*/  STG.E desc[UR4][R14.64], R29 ;  /* 0x0000001d0e007986 */ /* 0x0009e4000c101904 */
[C---:B--2---:R-:W-:Y:S02]  /*0320*/  IMAD.WIDE R18, R5.reuse, 0x4, R14 ;  /* 0x0000000405127825 */ /* 0x044fe400078e020e */
[----:B------:R4:W-:Y:S02]  /*0330*/  STG.E desc[UR4][R16.64], R29 ;  /* 0x0000001d10007986 */ /* 0x0009e4000c101904 */
[----:B---3--:R-:W-:-:S02]  /*0340*/  IMAD.WIDE R20, R5, 0x4, R16 ;  /* 0x0000000405147825 */ /* 0x008fc400078e0210 */
[----:B------:R4:W-:Y:S02]  /*0350*/  STG.E desc[UR4][R18.64], R29 ;  /* 0x0000001d12007986 */ /* 0x0009e4000c101904 */
[C---:B------:R-:W-:Y:S02]  /*0360*/  IMAD.WIDE R22, R5.reuse, 0x4, R18 ;  /* 0x0000000405167825 */ /* 0x040fe400078e0212 */
[----:B------:R4:W-:Y:S02]  /*0370*/  STG.E desc[UR4][R20.64], R29 ;  /* 0x0000001d14007986 */ /* 0x0009e4000c101904 */
[----:B------:R-:W-:Y:S02]  /*0380*/  IMAD.WIDE R26, R5, 0x4, R20 ;  /* 0x00000004051a7825 */ /* 0x000fe400078e0214 */
[----:B------:R4:W-:Y:S02]  /*0390*/  STG.E desc[UR4][R22.64], R29 ;  /* 0x0000001d16007986 */ /* 0x0009e4000c101904 */
[----:B------:R-:W-:-:S02]  /*03a0*/  VIADD R7, R7, 0x8 ;  /* 0x0000000807077836 */ /* 0x000fc40000000000 */
[----:B------:R4:W-:Y:S01]  /*03b0*/  STG.E desc[UR4][R26.64], R29 ;  /* 0x0000001d1a007986 */ /* 0x0009e2000c101904 */
[----:B------:R-:W-:Y:S02]  /*03c0*/  IMAD R6, R5, 0x8, R6 ;  /* 0x0000000805067824 */ /* 0x000fe400078e0206 */
[----:B------:R-:W-:-:S13]  /*03d0*/  ISETP.NE.AND P0, PT, R7, RZ, PT ;  /* 0x000000ff0700720c */ /* 0x000fda0003f05270 */
[----:B----4-:R-:W-:Y:S05]  /*03e0*/  @P0 BRA `(.L_x_2) ;  /* 0xfffffffc006c0947 */ /* 0x010fea000383ffff */
.L_x_1:
[----:B------:R-:W-:Y:S05]  /*03f0*/  @!P1 EXIT ;  /* 0x000000000000994d */ /* 0x000fea0003800000 */
[----:B------:R-:W-:Y:S02]  /*0400*/  ISETP.GE.U32.AND P0, PT, R2, 0x4, PT ;  /* 0x000000040200780c */ /* 0x000fe40003f06070 */
[----:B------:R-:W-:-:S04]  /*0410*/  LOP3.LUT R22, R4, 0x3, RZ, 0xc0, !PT ;  /* 0x0000000304167812 */ /* 0x000fc800078ec0ff */
[----:B------:R-:W-:-:S07]  /*0420*/  ISETP.NE.AND P1, PT, R22, RZ, PT ;  /* 0x000000ff1600720c */ /* 0x000fce0003f25270 */
[----:B------:R-:W-:Y:S06]  /*0430*/  @!P0 BRA `(.L_x_3) ;  /* 0x0000000000548947 */ /* 0x000fec0003800000 */
[----:B------:R-:W0:Y:S01]  /*0440*/  LDC.64 R6, c[0x0][0x3a0] ;  /* 0x0000e800ff067b82 */ /* 0x000e220000000a00 */
[C---:B------:R-:W-:Y:S01]  /*0450*/  IMAD R11, R3.reuse, R5, R0 ;  /* 0x00000005030b7224 */ /* 0x040fe200078e0200 */
[----:B------:R-:W-:Y:S01]  /*0460*/  IADD3 R3, PT, PT, R3, 0x4, RZ ;  /* 0x0000000403037810 */ /* 0x000fe20007ffe0ff */
[----:B------:R-:W-:-:S05]  /*0470*/  IMAD.MOV.U32 R23, RZ, RZ, 0x7fc00000 ;  /* 0x7fc00000ff177424 */ /* 0x000fca00078e00ff */
[----:B------:R-:W1:Y:S01]  /*0480*/  LDC.64 R8, c[0x0][0x3a8] ;  /* 0x0000ea00ff087b82 */ /* 0x000e620000000a00 */
[----:B0-----:R-:W-:-:S05]  /*0490*/  IMAD.WIDE R6, R11, 0x4, R6 ;  /* 0x000000040b067825 */ /* 0x001fca00078e0206 */
[----:B------:R0:W-:Y:S01]  /*04a0*/  STG.E desc[UR4][R6.64], R23 ;  /* 0x0000001706007986 */ /* 0x0001e2000c101904 */
[----:B-1----:R-:W-:-:S04]  /*04b0*/  IMAD.WIDE R8, R11, 0x4, R8 ;  /* 0x000000040b087825 */ /* 0x002fc800078e0208 */
[C---:B------:R-:W-:Y:S01]  /*04c0*/  IMAD.WIDE R10, R5.reuse, 0x4, R6 ;  /* 0x00000004050a7825 */ /* 0x040fe200078e0206 */
[----:B------:R0:W-:Y:S03]  /*04d0*/  STG.E desc[UR4][R8.64], R23 ;  /* 0x0000001708007986 */ /* 0x0001e6000c101904 */
        /* <DEDUP_REMOVED lines=8> */
[----:B------:R-:W-:Y:S01]  /*0560*/  IMAD.WIDE R20, R5, 0x4, R16 ;  /* 0x0000000405147825 */ /* 0x000fe200078e0210 */
[----:B------:R0:W-:Y:S04]  /*0570*/  STG.E desc[UR4][R18.64], R23 ;  /* 0x0000001712007986 */ /* 0x0001e8000c101904 */
[----:B------:R0:W-:Y:S02]  /*0580*/  STG.E desc[UR4][R20.64], R23 ;  /* 0x0000001714007986 */ /* 0x0001e4000c101904 */
.L_x_3:
[----:B------:R-:W-:Y:S05]  /*0590*/  @!P1 EXIT ;  /* 0x000000000000994d */ /* 0x000fea0003800000 */
[----:B------:R-:W-:Y:S02]  /*05a0*/  ISETP.NE.AND P0, PT, R22, 0x1, PT ;  /* 0x000000011600780c */ /* 0x000fe40003f05270 */
[----:B------:R-:W-:-:S04]  /*05b0*/  LOP3.LUT R4, R4, 0x1, RZ, 0xc0, !PT ;  /* 0x0000000104047812 */ /* 0x000fc800078ec0ff */
[----:B------:R-:W-:-:S07]  /*05c0*/  ISETP.NE.U32.AND P1, PT, R4, 0x1, PT ;  /* 0x000000010400780c */ /* 0x000fce0003f25070 */
[----:B------:R-:W-:Y:S06]  /*05d0*/  @!P0 BRA `(.L_x_4) ;  /* 0x0000000000348947 */ /* 0x000fec0003800000 */
[----:B0-----:R-:W0:Y:S01]  /*05e0*/  LDC.64 R6, c[0x0][0x3a0] ;  /* 0x0000e800ff067b82 */ /* 0x001e220000000a00 */
[C---:B------:R-:W-:Y:S02]  /*05f0*/  IMAD R11, R3.reuse, R5, R0 ;  /* 0x00000005030b7224 */ /* 0x040fe400078e0200 */
[----:B------:R-:W-:Y:S02]  /*0600*/  IMAD.MOV.U32 R15, RZ, RZ, 0x7fc00000 ;  /* 0x7fc00000ff0f7424 */ /* 0x000fe400078e00ff */
[----:B------:R-:W-:-:S03]  /*0610*/  VIADD R3, R3, 0x2 ;  /* 0x0000000203037836 */ /* 0x000fc60000000000 */
[----:B------:R-:W1:Y:S01]  /*0620*/  LDC.64 R8, c[0x0][0x3a8] ;  /* 0x0000ea00ff087b82 */ /* 0x000e620000000a00 */
[----:B0-----:R-:W-:-:S05]  /*0630*/  IMAD.WIDE R6, R11, 0x4, R6 ;  /* 0x000000040b067825 */ /* 0x001fca00078e0206 */
[----:B------:R2:W-:Y:S01]  /*0640*/  STG.E desc[UR4][R6.64], R15 ;  /* 0x0000000f06007986 */ /* 0x0005e2000c101904 */
[----:B-1----:R-:W-:-:S04]  /*0650*/  IMAD.WIDE R8, R11, 0x4, R8 ;  /* 0x000000040b087825 */ /* 0x002fc800078e0208 */
[C---:B------:R-:W-:Y:S01]  /*0660*/  IMAD.WIDE R10, R5.reuse, 0x4, R6 ;  /* 0x00000004050a7825 */ /* 0x040fe200078e0206 */
[----:B------:R2:W-:Y:S03]  /*0670*/  STG.E desc[UR4][R8.64], R15 ;  /* 0x0000000f08007986 */ /* 0x0005e6000c101904 */
[----:B------:R-:W-:Y:S01]  /*0680*/  IMAD.WIDE R12, R5, 0x4, R8 ;  /* 0x00000004050c7825 */ /* 0x000fe200078e0208 */
[----:B------:R2:W-:Y:S04]  /*0690*/  STG.E desc[UR4][R10.64], R15 ;  /* 0x0000000f0a007986 */ /* 0x0005e8000c101904 */
[----:B------:R2:W-:Y:S02]  /*06a0*/  STG.E desc[UR4][R12.64], R15 ;  /* 0x0000000f0c007986 */ /* 0x0005e4000c101904 */
.L_x_4:
[----:B------:R-:W-:Y:S05]  /*06b0*/  @P1 EXIT ;  /* 0x000000000000194d */ /* 0x000fea0003800000 */
[----:B0-2---:R-:W0:Y:S01]  /*06c0*/  LDC.64 R6, c[0x0][0x3a0] ;  /* 0x0000e800ff067b82 */ /* 0x005e220000000a00 */
[----:B------:R-:W-:Y:S02]  /*06d0*/  IMAD R5, R3, R5, R0 ;  /* 0x0000000503057224 */ /* 0x000fe400078e0200 */
[----:B------:R-:W-:-:S05]  /*06e0*/  IMAD.MOV.U32 R11, RZ, RZ, 0x7fc00000 ;  /* 0x7fc00000ff0b7424 */ /* 0x000fca00078e00ff */
[----:B------:R-:W1:Y:S01]  /*06f0*/  LDC.64 R8, c[0x0][0x3a8] ;  /* 0x0000ea00ff087b82 */ /* 0x000e620000000a00 */
[----:B0-----:R-:W-:-:S05]  /*0700*/  IMAD.WIDE R2, R5, 0x4, R6 ;  /* 0x0000000405027825 */ /* 0x001fca00078e0206 */
[----:B------:R-:W-:Y:S01]  /*0710*/  STG.E desc[UR4][R2.64], R11 ;  /* 0x0000000b02007986 */ /* 0x000fe2000c101904 */
[----:B-1----:R-:W-:-:S05]  /*0720*/  IMAD.WIDE R4, R5, 0x4, R8 ;  /* 0x0000000405047825 */ /* 0x002fca00078e0208 */
[----:B------:R-:W-:Y:S01]  /*0730*/  STG.E desc[UR4][R4.64], R11 ;  /* 0x0000000b04007986 */ /* 0x000fe2000c101904 */
[----:B------:R-:W-:Y:S05]  /*0740*/  EXIT ;  /* 0x000000000000794d */ /* 0x000fea0003800000 */
.L_x_0:
[----:B------:R-:W0:Y:S01]  /*0750*/  LDCU.64 UR6, c[0x0][0x388] ;  /* 0x00007100ff0677ac */ /* 0x000e220008000a00 */
[----:B------:R-:W-:Y:S01]  /*0760*/  HFMA2 R6, -RZ, RZ, 0, 0 ;  /* 0x00000000ff067431 */ /* 0x000fe200000001ff */
[----:B0-----:R-:W-:-:S04]  /*0770*/  UISETP.NE.U32.AND UP0, UPT, UR6, URZ, UPT ;  /* 0x000000ff0600728c */ /* 0x001fc8000bf05070 */
[----:B------:R-:W-:-:S09]  /*0780*/  UISETP.NE.AND.EX UP0, UPT, UR7, URZ, UPT, UP0 ;  /* 0x000000ff0700728c */ /* 0x000fd2000bf05300 */
[----:B------:R-:W-:Y:S05]  /*0790*/  BRA.U !UP0, `(.L_x_5) ;  /* 0x00000001080c7547 */ /* 0x000fea000b800000 */
[----:B------:R-:W0:Y:S02]  /*07a0*/  LDC.64 R6, c[0x0][0x388] ;  /* 0x0000e200ff067b82 */ /* 0x000e240000000a00 */
[----:B0-----:R-:W-:-:S06]  /*07b0*/  IMAD.WIDE R6, R0, 0x4, R6 ;  /* 0x0000000400067825 */ /* 0x001fcc00078e0206 */
[----:B------:R0:W5:Y:S02]  /*07c0*/  LDG.E.CONSTANT R6, desc[UR4][R6.64] ;  /* 0x0000000406067981 */ /* 0x000164000c1e9900 */
.L_x_5:
[----:B0----5:R-:W-:-:S04]  /*07d0*/  VIMNMX R7, PT, PT, RZ, R6, !PT ;  /* 0x00000006ff077248 */ /* 0x021fc80007fe0100 */
[----:B------:R-:W-:Y:S01]  /*07e0*/  ISETP.LT.AND P1, PT, R7, R4, PT ;  /* 0x000000040700720c */ /* 0x000fe20003f21270 */
[----:B------:R-:W-:-:S05]  /*07f0*/  IMAD.IADD R3, R4, 0x1, -R7 ;  /* 0x0000000104037824 */ /* 0x000fca00078e0a07 */
[----:B------:R-:W-:-:S13]  /*0800*/  ISETP.GE.AND P0, PT, R3, R2, PT ;  /* 0x000000020300720c */ /* 0x000fda0003f06270 */
[----:B------:R-:W-:Y:S05]  /*0810*/  @P0 BRA P1, `(.L_x_6) ;  /* 0x00000004009c0947 */ /* 0x000fea0000800000 */
        /* <DEDUP_REMOVED lines=9> */
[----:B------:R-:W-:-:S03]  /*08b0*/  IMAD.MOV.U32 R6, RZ, RZ, R0 ;  /* 0x000000ffff067224 */ /* 0x000fc600078e0000 */
[----:B------:R-:W-:-:S03]  /*08c0*/  IADD3 R7, PT, PT, -R3, RZ, RZ ;  /* 0x000000ff03077210 */ /* 0x000fc60007ffe1ff */
[----:B------:R-:W1:Y:S04]  /*08d0*/  LDC.64 R10, c[0x0][0x3a8] ;  /* 0x0000ea00ff0a7b82 */ /* 0x000e680000000a00 */
.L_x_8:
[----:B0--3--:R-:W-:-:S04]  /*08e0*/  IMAD.WIDE R18, R6, 0x4, R8 ;  /* 0x0000000406127825 */ /* 0x009fc800078e0208 */
[----:B-1----:R-:W-:-:S04]  /*08f0*/  IMAD.WIDE R14, R6, 0x4, R10 ;  /* 0x00000004060e7825 */ /* 0x002fc800078e020a */
[----:B------:R-:W-:-:S04]  /*0900*/  IMAD.WIDE R12, R5, 0x4, R18 ;  /* 0x00000004050c7825 */ /* 0x000fc800078e0212 */
[----:B------:R-:W-:-:S04]  /*0910*/  IMAD.WIDE R22, R5, 0x4, R14 ;  /* 0x0000000405167825 */ /* 0x000fc800078e020e */
[----:B------:R-:W-:Y:S02]  /*0920*/  IMAD.MOV.U32 R29, RZ, RZ, 0x7fc00000 ;  /* 0x7fc00000ff1d7424 */ /* 0x000fe400078e00ff */
[----:B------:R-:W-:-:S03]  /*0930*/  IMAD.WIDE R26, R5, 0x4, R12 ;  /* 0x00000004051a7825 */ /* 0x000fc600078e020c */
[----:B------:R0:W-:Y:S01]  /*0940*/  STG.E desc[UR4][R18.64], R29 ;  /* 0x0000001d12007986 */ /* 0x0001e2000c101904 */
[----:B------:R-:W-:-:S03]  /*0950*/  IMAD.WIDE R16, R5, 0x4, R22 ;  /* 0x0000000405107825 */ /* 0x000fc600078e0216 */
[----:B------:R-:W-:Y:S01]  /*0960*/  STG.E desc[UR4][R14.64], R29 ;  /* 0x0000001d0e007986 */ /* 0x000fe2000c101904 */
[----:B------:R-:W-:Y:S02]  /*0970*/  VIADD R7, R7, 0x8 ;  /* 0x0000000807077836 */ /* 0x000fe40000000000 */
[----:B------:R-:W-:Y:S01]  /*0980*/  IMAD.WIDE R20, R5, 0x4, R16 ;  /* 0x0000000405147825 */ /* 0x000fe200078e0210 */
[----:B------:R1:W-:Y:S02]  /*0990*/  STG.E desc[UR4][R12.64], R29 ;  /* 0x0000001d0c007986 */ /* 0x0003e4000c101904 */
[----:B------:R-:W-:Y:S01]  /*09a0*/  ISETP.NE.AND P0, PT, R7, RZ, PT ;  /* 0x000000ff0700720c */ /* 0x000fe20003f05270 */
[C---:B------:R-:W-:Y:S01]  /*09b0*/  IMAD R6, R5.reuse, 0x8, R6 ;  /* 0x0000000805067824 */ /* 0x040fe200078e0206 */
[----:B------:R-:W-:Y:S01]  /*09c0*/  STG.E desc[UR4][R22.64], R29 ;  /* 0x0000001d16007986 */ /* 0x000fe2000c101904 */
[----:B0-----:R-:W-:-:S03]  /*09d0*/  IMAD.WIDE R18, R5, 0x4, R26 ;  /* 0x0000000405127825 */ /* 0x001fc600078e021a */
[----:B------:R-:W-:Y:S01]  /*09e0*/  STG.E desc[UR4][R26.64], R29 ;  /* 0x0000001d1a007986 */ /* 0x000fe2000c101904 */
[----:B------:R-:W-:-:S03]  /*09f0*/  IMAD.WIDE R24, R5, 0x4, R18 ;  /* 0x0000000405187825 */ /* 0x000fc600078e0212 */
[----:B------:R0:W-:Y:S01]  /*0a00*/  STG.E desc[UR4][R16.64], R29 ;  /* 0x0000001d10007986 */ /* 0x0001e2000c101904 */
[----:B-1----:R-:W-:-:S03]  /*0a10*/  IMAD.WIDE R12, R5, 0x4, R20 ;  /* 0x00000004050c7825 */ /* 0x002fc600078e0214 */
[----:B------:R1:W-:Y:S01]  /*0a20*/  STG.E desc[UR4][R18.64], R29 ;  /* 0x0000001d12007986 */ /* 0x0003e2000c101904 */
[----:B------:R-:W-:-:S03]  /*0a30*/  IMAD.WIDE R14, R5, 0x4, R24 ;  /* 0x00000004050e7825 */ /* 0x000fc600078e0218 */
[----:B------:R2:W-:Y:S01]  /*0a40*/  STG.E desc[UR4][R20.64], R29 ;  /* 0x0000001d14007986 */ /* 0x0005e2000c101904 */
[----:B0-----:R-:W-:-:S03]  /*0a50*/  IMAD.WIDE R16, R5, 0x4, R12 ;  /* 0x0000000405107825 */ /* 0x001fc600078e020c */
[----:B------:R3:W-:Y:S01]  /*0a60*/  STG.E desc[UR4][R24.64], R29 ;  /* 0x0000001d18007986 */ /* 0x0007e2000c101904 */
[----:B-1----:R-:W-:-:S03]  /*0a70*/  IMAD.WIDE R18, R5, 0x4, R14 ;  /* 0x0000000405127825 */ /* 0x002fc600078e020e */
[----:B------:R3:W-:Y:S01]  /*0a80*/  STG.E desc[UR4][R12.64], R29 ;  /* 0x0000001d0c007986 */ /* 0x0007e2000c101904 */
[----:B--2---:R-:W-:-:S03]  /*0a90*/  IMAD.WIDE R20, R5, 0x4, R16 ;  /* 0x0000000405147825 */ /* 0x004fc600078e0210 */
[----:B------:R3:W-:Y:S01]  /*0aa0*/  STG.E desc[UR4][R14.64], R29 ;  /* 0x0000001d0e007986 */ /* 0x0007e2000c101904 */
[----:B------:R-:W-:-:S03]  /*0ab0*/  IMAD.WIDE R22, R5, 0x4, R18 ;  /* 0x0000000405167825 */ /* 0x000fc600078e0212 */
[----:B------:R3:W-:Y:S01]  /*0ac0*/  STG.E desc[UR4][R16.64], R29 ;  /* 0x0000001d10007986 */ /* 0x0007e2000c101904 */
[----:B------:R-:W-:-:S03]  /*0ad0*/  IMAD.WIDE R26, R5, 0x4, R20 ;  /* 0x00000004051a7825 */ /* 0x000fc600078e0214 */
[----:B------:R3:W-:Y:S04]  /*0ae0*/  STG.E desc[UR4][R18.64], R29 ;  /* 0x0000001d12007986 */ /* 0x0007e8000c101904 */
[----:B------:R3:W-:Y:S04]  /*0af0*/  STG.E desc[UR4][R20.64], R29 ;  /* 0x0000001d14007986 */ /* 0x0007e8000c101904 */
[----:B------:R3:W-:Y:S04]  /*0b00*/  STG.E desc[UR4][R22.64], R29 ;  /* 0x0000001d16007986 */ /* 0x0007e8000c101904 */
[----:B------:R3:W-:Y:S01]  /*0b10*/  STG.E desc[UR4][R26.64], R29 ;  /* 0x0000001d1a007986 */ /* 0x0007e2000c101904 */
[----:B------:R-:W-:Y:S05]  /*0b20*/  @P0 BRA `(.L_x_8) ;  /* 0xfffffffc006c0947 */ /* 0x000fea000383ffff */
.L_x_7:
[----:B------:R-:W-:Y:S05]  /*0b30*/  @!P1 EXIT ;  /* 0x000000000000994d */ /* 0x000fea0003800000 */
[----:B------:R-:W-:Y:S02]  /*0b40*/  ISETP.GE.U32.AND P0, PT, R2, 0x4, PT ;  /* 0x000000040200780c */ /* 0x000fe40003f06070 */
[----:B---3--:R-:W-:-:S04]  /*0b50*/  LOP3.LUT R22, R4, 0x3, RZ, 0xc0, !PT ;  /* 0x0000000304167812 */ /* 0x008fc800078ec0ff */
[----:B------:R-:W-:-:S07]  /*0b60*/  ISETP.NE.AND P1, PT, R22, RZ, PT ;  /* 0x000000ff1600720c */ /* 0x000fce0003f25270 */
[----:B------:R-:W-:Y:S06]  /*0b70*/  @!P0 BRA `(.L_x_9) ;  /* 0x0000000000548947 */ /* 0x000fec0003800000 */
[----:B------:R-:W0:Y:S01]  /*0b80*/  LDC.64 R6, c[0x0][0x3a0] ;  /* 0x0000e800ff067b82 */ /* 0x000e220000000a00 */
[C---:B------:R-:W-:Y:S01]  /*0b90*/  IMAD R11, R3.reuse, R5, R0 ;  /* 0x00000005030b7224 */ /* 0x040fe200078e0200 */
[----:B------:R-:W-:Y:S01]  /*0ba0*/  MOV R23, 0x7fc00000 ;  /* 0x7fc0000000177802 */ /* 0x000fe20000000f00 */
[----:B------:R-:W-:-:S05]  /*0bb0*/  VIADD R3, R3, 0x4 ;  /* 0x0000000403037836 */ /* 0x000fca0000000000 */
        /* <DEDUP_REMOVED lines=17> */
.L_x_9:
        /* <DEDUP_REMOVED lines=18> */
.L_x_10:
[----:B------:R-:W-:Y:S05]  /*0df0*/  @P1 EXIT ;  /* 0x000000000000194d */ /* 0x000fea0003800000 */
[----:B0-2---:R-:W0:Y:S01]  /*0e00*/  LDC.64 R6, c[0x0][0x3a0] ;  /* 0x0000e800ff067b82 */ /* 0x005e220000000a00 */
[----:B------:R-:W-:Y:S01]  /*0e10*/  IMAD R5, R3, R5, R0 ;  /* 0x0000000503057224 */ /* 0x000fe200078e0200 */
[----:B------:R-:W-:-:S06]  /*0e20*/  MOV R11, 0x7fc00000 ;  /* 0x7fc00000000b7802 */ /* 0x000fcc0000000f00 */
[----:B------:R-:W1:Y:S01]  /*0e30*/  LDC.64 R8, c[0x0][0x3a8] ;  /* 0x0000ea00ff087b82 */ /* 0x000e620000000a00 */
[----:B0-----:R-:W-:-:S05]  /*0e40*/  IMAD.WIDE R2, R5, 0x4, R6 ;  /* 0x0000000405027825 */ /* 0x001fca00078e0206 */
[----:B------:R-:W-:Y:S01]  /*0e50*/  STG.E desc[UR4][R2.64], R11 ;  /* 0x0000000b02007986 */ /* 0x000fe2000c101904 */
[----:B-1----:R-:W-:-:S05]  /*0e60*/  IMAD.WIDE R4, R5, 0x4, R8 ;  /* 0x0000000405047825 */ /* 0x002fca00078e0208 */
[----:B------:R-:W-:Y:S01]  /*0e70*/  STG.E desc[UR4][R4.64], R11 ;  /* 0x0000000b04007986 */ /* 0x000fe2000c101904 */
[----:B------:R-:W-:Y:S05]  /*0e80*/  EXIT ;  /* 0x000000000000794d */ /* 0x000fea0003800000 */
.L_x_6:
[----:B------:R-:W-:Y:S01]  /*0e90*/  IMAD.IADD R7, R7, 0x1, R2 ;  /* 0x0000000107077824 */ /* 0x000fe200078e0202 */
[----:B------:R-:W-:Y:S03]  /*0ea0*/  BSSY.RECONVERGENT B0, `(.L_x_11) ;  /* 0x000006d000007945 */ /* 0x000fe60003800200 */
[----:B------:R-:W-:-:S05]  /*0eb0*/  VIADD R3, R7, 0xffffffff ;  /* 0xffffffff07037836 */ /* 0x000fca0000000000 */
[----:B------:R-:W-:-:S13]  /*0ec0*/  ISETP.GE.AND P0, PT, R3, 0x1, PT ;  /* 0x000000010300780c */ /* 0x000fda0003f06270 */
[----:B------:R-:W-:Y:S05]  /*0ed0*/  @!P0 BRA `(.L_x_12) ;  /* 0x0000000400a48947 */ /* 0x000fea0003800000 */
[----:B------:R-:W-:Y:S01]  /*0ee0*/  VIADD R7, R7, 0xfffffffe ;  /* 0xfffffffe07077836 */ /* 0x000fe20000000000 */
[----:B------:R-:W-:Y:S01]  /*0ef0*/  LOP3.LUT R6, R3, 0x7, RZ, 0xc0, !PT ;  /* 0x0000000703067812 */ /* 0x000fe200078ec0ff */
[----:B------:R-:W-:Y:S03]  /*0f00*/  BSSY.RECONVERGENT B1, `(.L_x_13) ;  /* 0x000002e000017945 */ /* 0x000fe60003800200 */
[----:B------:R-:W-:Y:S01]  /*0f10*/  ISETP.GE.U32.AND P0, PT, R7, 0x7, PT ;  /* 0x000000070700780c */ /* 0x000fe20003f06070 */
[----:B------:R-:W-:Y:S01]  /*0f20*/  HFMA2 R7, -RZ, RZ, 0, 0 ;  /* 0x00000000ff077431 */ /* 0x000fe200000001ff */
[----:B------:R-:W-:-:S11]  /*0f30*/  ISETP.NE.AND P1, PT, R6, RZ, PT ;  /* 0x000000ff0600720c */ /* 0x000fd60003f25270 */
[----:B------:R-:W-:Y:S05]  /*0f40*/  @!P0 BRA `(.L_x_14) ;  /* 0x0000000000a48947 */ /* 0x000fea0003800000 */
[----:B------:R-:W0:Y:S01]  /*0f50*/  LDC.64 R8, c[0x0][0x3a0] ;  /* 0x0000e800ff087b82 */ /* 0x000e220000000a00 */
[----:B------:R-:W-:Y:S01]  /*0f60*/  LOP3.LUT R7, R3, 0x7ffffff8, RZ, 0xc0, !PT ;  /* 0x7ffffff803077812 */ /* 0x000fe200078ec0ff */
[----:B------:R-:W-:-:S06]  /*0f70*/  IMAD.MOV.U32 R28, RZ, RZ, RZ ;  /* 0x000000ffff1c7224 */ /* 0x000fcc00078e00ff */
[----:B------:R-:W1:Y:S02]  /*0f80*/  LDC.64 R10, c[0x0][0x3a8] ;  /* 0x0000ea00ff0a7b82 */ /* 0x000e640000000a00 */
.L_x_15:
[----:B------:R-:W-:Y:S02]  /*0f90*/  IMAD R25, R28, R5, R0 ;  /* 0x000000051c197224 */ /* 0x000fe400078e0200 */
[----:B------:R-:W-:Y:S02]  /*0fa0*/  IMAD.MOV.U32 R29, RZ, RZ, 0x7fc00000 ;  /* 0x7fc00000ff1d7424 */ /* 0x000fe400078e00ff */
[----:B0-----:R-:W-:-:S04]  /*0fb0*/  IMAD.WIDE R18, R25, 0x4, R8 ;  /* 0x0000000419127825 */ /* 0x001fc800078e0208 */
[----:B-1----:R-:W-:Y:S01]  /*0fc0*/  IMAD.WIDE R24, R25, 0x4, R10 ;  /* 0x0000000419187825 */ /* 0x002fe200078e020a */
[----:B------:R-:W-:Y:S03]  /*0fd0*/  STG.E desc[UR4][R18.64], R29 ;  /* 0x0000001d12007986 */ /* 0x000fe6000c101904 */
[C---:B------:R-:W-:Y:S01]  /*0fe0*/  IMAD.WIDE R26, R5.reuse, 0x4, R18 ;  /* 0x00000004051a7825 */ /* 0x040fe200078e0212 */
[----:B------:R-:W-:Y:S03]  /*0ff0*/  STG.E desc[UR4][R24.64], R29 ;  /* 0x0000001d18007986 */ /* 0x000fe6000c101904 */
[C---:B------:R-:W-:Y:S01]  /*1000*/  IMAD.WIDE R16, R5.reuse, 0x4, R24 ;  /* 0x0000000405107825 */ /* 0x040fe200078e0218 */
[----:B------:R-:W-:Y:S03]  /*1010*/  STG.E desc[UR4][R26.64], R29 ;  /* 0x0000001d1a007986 */ /* 0x000fe6000c101904 */
[C---:B------:R-:W-:Y:S01]  /*1020*/  IMAD.WIDE R14, R5.reuse, 0x4, R26 ;  /* 0x00000004050e7825 */ /* 0x040fe200078e021a */
[----:B------:R0:W-:Y:S03]  /*1030*/  STG.E desc[UR4][R16.64], R29 ;  /* 0x0000001d10007986 */ /* 0x0001e6000c101904 */
[C---:B------:R-:W-:Y:S01]  /*1040*/  IMAD.WIDE R12, R5.reuse, 0x4, R16 ;  /* 0x00000004050c7825 */ /* 0x040fe200078e0210 */
[----:B------:R1:W-:Y:S03]  /*1050*/  STG.E desc[UR4][R14.64], R29 ;  /* 0x0000001d0e007986 */ /* 0x0003e6000c101904 */
[C---:B------:R-:W-:Y:S01]  /*1060*/  IMAD.WIDE R20, R5.reuse, 0x4, R14 ;  /* 0x0000000405147825 */ /* 0x040fe200078e020e */
[----:B------:R2:W-:Y:S03]  /*1070*/  STG.E desc[UR4][R12.64], R29 ;  /* 0x0000001d0c007986 */ /* 0x0005e6000c101904 */
[C---:B------:R-:W-:Y:S01]  /*1080*/  IMAD.WIDE R22, R5.reuse, 0x4, R12 ;  /* 0x0000000405167825 */ /* 0x040fe200078e020c */
[----:B------:R-:W-:Y:S03]  /*1090*/  STG.E desc[UR4][R20.64], R29 ;  /* 0x0000001d14007986 */ /* 0x000fe6000c101904 */
[C---:B0-----:R-:W-:Y:S01]  /*10a0*/  IMAD.WIDE R16, R5.reuse, 0x4, R20 ;  /* 0x0000000405107825 */ /* 0x041fe200078e0214 */
[----:B------:R-:W-:Y:S03]  /*10b0*/  STG.E desc[UR4][R22.64], R29 ;  /* 0x0000001d16007986 */ /* 0x000fe6000c101904 */
[C---:B------:R-:W-:Y:S01]  /*10c0*/  IMAD.WIDE R18, R5.reuse, 0x4, R22 ;  /* 0x0000000405127825 */ /* 0x040fe200078e0216 */
[----:B------:R0:W-:Y:S03]  /*10d0*/  STG.E desc[UR4][R16.64], R29 ;  /* 0x0000001d10007986 */ /* 0x0001e6000c101904 */
[C---:B-1----:R-:W-:Y:S01]  /*10e0*/  IMAD.WIDE R14, R5.reuse, 0x4, R16 ;  /* 0x00000004050e7825 */ /* 0x042fe200078e0210 */
[----:B------:R-:W-:Y:S03]  /*10f0*/  STG.E desc[UR4][R18.64], R29 ;  /* 0x0000001d12007986 */ /* 0x000fe6000c101904 */
[C---:B--2---:R-:W-:Y:S01]  /*1100*/  IMAD.WIDE R12, R5.reuse, 0x4, R18 ;  /* 0x00000004050c7825 */ /* 0x044fe200078e0212 */
[----:B------:R1:W-:Y:S03]  /*1110*/  STG.E desc[UR4][R14.64], R29 ;  /* 0x0000001d0e007986 */ /* 0x0003e6000c101904 */
[C---:B------:R-:W-:Y:S01]  /*1120*/  IMAD.WIDE R24, R5.reuse, 0x4, R14 ;  /* 0x0000000405187825 */ /* 0x040fe200078e020e */
[----:B------:R2:W-:Y:S03]  /*1130*/  STG.E desc[UR4][R12.64], R29 ;  /* 0x0000001d0c007986 */ /* 0x0005e6000c101904 */
[C---:B------:R-:W-:Y:S01]  /*1140*/  IMAD.WIDE R26, R5.reuse, 0x4, R12 ;  /* 0x00000004051a7825 */ /* 0x040fe200078e020c */
[----:B------:R2:W-:Y:S03]  /*1150*/  STG.E desc[UR4][R24.64], R29 ;  /* 0x0000001d18007986 */ /* 0x0005e6000c101904 */
[C---:B0-----:R-:W-:Y:S01]  /*1160*/  IMAD.WIDE R16, R5.reuse, 0x4, R24 ;  /* 0x0000000405107825 */ /* 0x041fe200078e0218 */
[----:B------:R2:W-:Y:S03]  /*1170*/  STG.E desc[UR4][R26.64], R29 ;  /* 0x0000001d1a007986 */ /* 0x0005e6000c101904 */
[----:B-1----:R-:W-:Y:S01]  /*1180*/  IMAD.WIDE R14, R5, 0x4, R26 ;  /* 0x00000004050e7825 */ /* 0x002fe200078e021a */
[----:B------:R2:W-:Y:S03]  /*1190*/  STG.E desc[UR4][R16.64], R29 ;  /* 0x0000001d10007986 */ /* 0x0005e6000c101904 */
[----:B------:R-:W-:Y:S01]  /*11a0*/  VIADD R28, R28, 0x8 ;  /* 0x000000081c1c7836 */ /* 0x000fe20000000000 */
[----:B------:R2:W-:Y:S04]  /*11b0*/  STG.E desc[UR4][R14.64], R29 ;  /* 0x0000001d0e007986 */ /* 0x0005e8000c101904 */
[----:B------:R-:W-:-:S13]  /*11c0*/  ISETP.NE.AND P0, PT, R28, R7, PT ;  /* 0x000000071c00720c */ /* 0x000fda0003f05270 */
[----:B--2---:R-:W-:Y:S05]  /*11d0*/  @P0 BRA `(.L_x_15) ;  /* 0xfffffffc006c0947 */ /* 0x004fea000383ffff */
.L_x_14:
[----:B------:R-:W-:Y:S05]  /*11e0*/  BSYNC.RECONVERGENT B1 ;  /* 0x0000000000017941 */ /* 0x000fea0003800200 */
.L_x_13:
[----:B------:R-:W-:Y:S05]  /*11f0*/  @!P1 BRA `(.L_x_12) ;  /* 0x0000000000dc9947 */ /* 0x000fea0003800000 */
[----:B------:R-:W-:Y:S01]  /*1200*/  ISETP.GE.U32.AND P0, PT, R6, 0x4, PT ;  /* 0x000000040600780c */ /* 0x000fe20003f06070 */
[----:B------:R-:W-:Y:S01]  /*1210*/  BSSY.RECONVERGENT B1, `(.L_x_16) ;  /* 0x0000019000017945 */ /* 0x000fe20003800200 */
[----:B------:R-:W-:-:S04]  /*1220*/  LOP3.LUT R24, R3, 0x3, RZ, 0xc0, !PT ;  /* 0x0000000303187812 */ /* 0x000fc800078ec0ff */
        /* <DEDUP_REMOVED lines=9> */
[----:B------:R-:W-:-:S04]  /*12c0*/  IMAD.WIDE R18, R5, 0x4, R14 ;  /* 0x0000000405127825 */ /* 0x000fc800078e020e */
        /* <DEDUP_REMOVED lines=8> */
[----:B------:R0:W-:Y:S04]  /*1350*/  STG.E desc[UR4][R10.64], R25 ;  /* 0x000000190a007986 */ /* 0x0001e8000c101904 */
[----:B------:R0:W-:Y:S01]  /*1360*/  STG.E desc[UR4][R12.64], R25 ;  /* 0x000000190c007986 */ /* 0x0001e2000c101904 */
[----:B------:R-:W-:-:S03]  /*1370*/  IMAD.WIDE R22, R5, 0x4, R12 ;  /* 0x0000000405167825 */ /* 0x000fc600078e020c */
[----:B------:R0:W-:Y:S04]  /*1380*/  STG.E desc[UR4][R20.64], R25 ;  /* 0x0000001914007986 */ /* 0x0001e8000c101904 */
[----:B------:R0:W-:Y:S02]  /*1390*/  STG.E desc[UR4][R22.64], R25 ;  /* 0x0000001916007986 */ /* 0x0001e4000c101904 */
.L_x_17:
[----:B------:R-:W-:Y:S05]  /*13a0*/  BSYNC.RECONVERGENT B1 ;  /* 0x0000000000017941 */ /* 0x000fea0003800200 */
.L_x_16:
[----:B------:R-:W-:Y:S05]  /*13b0*/  @!P1 BRA `(.L_x_12) ;  /* 0x00000000006c9947 */ /* 0x000fea0003800000 */
[----:B0-----:R-:W0:Y:S01]  /*13c0*/  LDC.64 R10, c[0x0][0x3a0] ;  /* 0x0000e800ff0a7b82 */ /* 0x001e220000000a00 */
[----:B------:R-:W-:Y:S01]  /*13d0*/  ISETP.NE.AND P0, PT, R24, 0x1, PT ;  /* 0x000000011800780c */ /* 0x000fe20003f05270 */
[----:B------:R-:W-:Y:S01]  /*13e0*/  BSSY.RECONVERGENT B1, `(.L_x_18) ;  /* 0x0000012000017945 */ /* 0x000fe20003800200 */
[----:B------:R-:W-:-:S04]  /*13f0*/  LOP3.LUT R6, R3, 0x1, RZ, 0xc0, !PT ;  /* 0x0000000103067812 */ /* 0x000fc800078ec0ff */
[----:B------:R-:W-:Y:S01]  /*1400*/  ISETP.NE.U32.AND P1, PT, R6, 0x1, PT ;  /* 0x000000010600780c */ /* 0x000fe20003f25070 */
[----:B------:R-:W1:Y:S06]  /*1410*/  LDC.64 R8, c[0x0][0x3a8] ;  /* 0x0000ea00ff087b82 */ /* 0x000e6c0000000a00 */
[----:B------:R-:W-:Y:S06]  /*1420*/  @!P0 BRA `(.L_x_19) ;  /* 0x0000000000348947 */ /* 0x000fec0003800000 */
[----:B------:R-:W2:Y:S01]  /*1430*/  LDC.64 R12, c[0x0][0x3a0] ;  /* 0x0000e800ff0c7b82 */ /* 0x000ea20000000a00 */
[C---:B------:R-:W-:Y:S02]  /*1440*/  IMAD R17, R7.reuse, R5, R0 ;  /* 0x0000000507117224 */ /* 0x040fe400078e0200 */
[----:B------:R-:W-:Y:S02]  /*1450*/  IMAD.MOV.U32 R21, RZ, RZ, 0x7fc00000 ;  /* 0x7fc00000ff157424 */ /* 0x000fe400078e00ff */
[----:B------:R-:W-:-:S03]  /*1460*/  VIADD R7, R7, 0x2 ;  /* 0x0000000207077836 */ /* 0x000fc60000000000 */
[----:B------:R-:W3:Y:S01]  /*1470*/  LDC.64 R14, c[0x0][0x3a8] ;  /* 0x0000ea00ff0e7b82 */ /* 0x000ee20000000a00 */
[----:B--2---:R-:W-:-:S05]  /*1480*/  IMAD.WIDE R12, R17, 0x4, R12 ;  /* 0x00000004110c7825 */ /* 0x004fca00078e020c */
[----:B------:R2:W-:Y:S01]  /*1490*/  STG.E desc[UR4][R12.64], R21 ;  /* 0x000000150c007986 */ /* 0x0005e2000c101904 */
[----:B---3--:R-:W-:-:S04]  /*14a0*/  IMAD.WIDE R14, R17, 0x4, R14 ;  /* 0x00000004110e7825 */ /* 0x008fc800078e020e */
[C---:B------:R-:W-:Y:S01]  /*14b0*/  IMAD.WIDE R16, R5.reuse, 0x4, R12 ;  /* 0x0000000405107825 */ /* 0x040fe200078e020c */
[----:B------:R2:W-:Y:S03]  /*14c0*/  STG.E desc[UR4][R14.64], R21 ;  /* 0x000000150e007986 */ /* 0x0005e6000c101904 */
[----:B------:R-:W-:Y:S01]  /*14d0*/  IMAD.WIDE R18, R5, 0x4, R14 ;  /* 0x0000000405127825 */ /* 0x000fe200078e020e */
[----:B------:R2:W-:Y:S04]  /*14e0*/  STG.E desc[UR4][R16.64], R21 ;  /* 0x0000001510007986 */ /* 0x0005e8000c101904 */
[----:B------:R2:W-:Y:S02]  /*14f0*/  STG.E desc[UR4][R18.64], R21 ;  /* 0x0000001512007986 */ /* 0x0005e4000c101904 */
.L_x_19:
[----:B------:R-:W-:Y:S05]  /*1500*/  BSYNC.RECONVERGENT B1 ;  /* 0x0000000000017941 */ /* 0x000fea0003800200 */
.L_x_18:
[----:B------:R-:W-:Y:S01]  /*1510*/  @!P1 IMAD R5, R7, R5, R0 ;  /* 0x0000000507059224 */ /* 0x000fe200078e0200 */
[----:B------:R-:W-:-:S03]  /*1520*/  @!P1 MOV R7, 0x7fc00000 ;  /* 0x7fc0000000079802 */ /* 0x000fc60000000f00 */
[----:B0-----:R-:W-:-:S04]  /*1530*/  @!P1 IMAD.WIDE R10, R5, 0x4, R10 ;  /* 0x00000004050a9825 */ /* 0x001fc800078e020a */
[----:B-1----:R-:W-:Y:S01]  /*1540*/  @!P1 IMAD.WIDE R8, R5, 0x4, R8 ;  /* 0x0000000405089825 */ /* 0x002fe200078e0208 */
[----:B------:R1:W-:Y:S04]  /*1550*/  @!P1 STG.E desc[UR4][R10.64], R7 ;  /* 0x000000070a009986 */ /* 0x0003e8000c101904 */
[----:B------:R1:W-:Y:S02]  /*1560*/  @!P1 STG.E desc[UR4][R8.64], R7 ;  /* 0x0000000708009986 */ /* 0x0003e4000c101904 */
.L_x_12:
[----:B------:R-:W-:Y:S05]  /*1570*/  BSYNC.RECONVERGENT B0 ;  /* 0x0000000000007941 */ /* 0x000fea0003800200 */
.L_x_11:
[----:B------:R-:W-:-:S13]  /*1580*/  ISETP.GE.AND P0, PT, R3, R4, PT ;  /* 0x000000040300720c */ /* 0x000fda0003f06270 */
[----:B------:R-:W-:Y:S05]  /*1590*/  @P0 EXIT ;  /* 0x000000000000094d */ /* 0x000fea0003800000 */
[----:B------:R-:W-:Y:S02]  /*15a0*/  LOP3.LUT R2, R2, 0x7, RZ, 0xc0, !PT ;  /* 0x0000000702027812 */ /* 0x000fe400078ec0ff */
[----:B01----:R-:W-:Y:S02]  /*15b0*/  CS2R R10, SRZ ;  /* 0x00000000000a7805 */ /* 0x003fe4000001ff00 */
[----:B------:R-:W-:-:S07]  /*15c0*/  CS2R R8, SRZ ;  /* 0x0000000000087805 */ /* 0x000fce000001ff00 */
.L_x_32:
[----:B0-----:R-:W0:Y:S01]  /*15d0*/  LDC R4, c[0x0][0x398] ;  /* 0x0000e600ff047b82 */ /* 0x001e220000000800 */
[----:B------:R-:W-:Y:S01]  /*15e0*/  VIADD R5, R3, 0x1 ;  /* 0x0000000103057836 */ /* 0x000fe20000000000 */
[----:B--2---:R-:W-:Y:S01]  /*15f0*/  MOV R21, 0x7ff00000 ;  /* 0x7ff0000000157802 */ /* 0x004fe20000000f00 */
[----:B------:R-:W-:Y:S02]  /*1600*/  IMAD.MOV.U32 R22, RZ, RZ, RZ ;  /* 0x000000ffff167224 */ /* 0x000fe400078e00ff */
[----:B------:R-:W-:Y:S02]  /*1610*/  IMAD.MOV.U32 R20, RZ, RZ, 0x0 ;  /* 0x00000000ff147424 */ /* 0x000fe400078e00ff */
[----:B------:R-:W-:Y:S02]  /*1620*/  IMAD.MOV.U32 R18, RZ, RZ, 0x0 ;  /* 0x00000000ff127424 */ /* 0x000fe400078e00ff */
[----:B------:R-:W-:Y:S01]  /*1630*/  IMAD.MOV.U32 R19, RZ, RZ, -0x100000 ;  /* 0xfff00000ff137424 */ /* 0x000fe200078e00ff */
[----:B0-----:R-:W-:-:S13]  /*1640*/  ISETP.GE.U32.AND P0, PT, R4, 0x8, PT ;  /* 0x000000080400780c */ /* 0x001fda0003f06070 */
[----:B------:R-:W-:Y:S05]  /*1650*/  @!P0 BRA `(.L_x_20) ;  /* 0x0000000400588947 */ /* 0x000fea0003800000 */
[----:B------:R-:W0:Y:S01]  /*1660*/  LDC R7, c[0x0][0x390] ;  /* 0x0000e400ff077b82 */ /* 0x000e220000000800 */
[----:B------:R-:W-:Y:S01]  /*1670*/  IMAD.IADD R6, R5, 0x1, -R4 ;  /* 0x0000000105067824 */ /* 0x000fe200078e0a04 */
[----:B------:R-:W-:Y:S01]  /*1680*/  LOP3.LUT R22, R4, 0x7ffffff8, RZ, 0xc0, !PT ;  /* 0x7ffffff804167812 */ /* 0x000fe200078ec0ff */
[----:B------:R-:W-:Y:S02]  /*1690*/  HFMA2 R20, -RZ, RZ, 0, 0 ;  /* 0x00000000ff147431 */ /* 0x000fe400000001ff */
[----:B------:R-:W-:Y:S02]  /*16a0*/  IMAD.MOV.U32 R21, RZ, RZ, 0x7ff00000 ;  /* 0x7ff00000ff157424 */ /* 0x000fe400078e00ff */
[----:B------:R-:W-:Y:S01]  /*16b0*/  IMAD.MOV.U32 R18, RZ, RZ, 0x0 ;  /* 0x00000000ff127424 */ /* 0x000fe200078e00ff */
[----:B------:R-:W-:Y:S01]  /*16c0*/  IADD3 R23, PT, PT, -R22, RZ, RZ ;  /* 0x000000ff16177210 */ /* 0x000fe20007ffe1ff */
[----:B------:R-:W-:Y:S02]  /*16d0*/  IMAD.MOV.U32 R19, RZ, RZ, -0x100000 ;  /* 0xfff00000ff137424 */ /* 0x000fe400078e00ff */
[----:B0-----:R-:W-:-:S07]  /*16e0*/  IMAD R6, R6, R7, R0 ;  /* 0x0000000706067224 */ /* 0x001fce00078e0200 */
.L_x_21:
[----:B------:R-:W0:Y:S02]  /*16f0*/  LDC.64 R28, c[0x0][0x380] ;  /* 0x0000e000ff1c7b82 */ /* 0x000e240000000a00 */
[----:B0-----:R-:W-:-:S05]  /*1700*/  IMAD.WIDE R28, R6, 0x4, R28 ;  /* 0x00000004061c7825 */ /* 0x001fca00078e021c */
[----:B------:R-:W2:Y:S01]  /*1710*/  LDG.E.CONSTANT R12, desc[UR4][R28.64] ;  /* 0x000000041c0c7981 */ /* 0x000ea2000c1e9900 */
[----:B------:R-:W-:-:S05]  /*1720*/  IMAD.WIDE R26, R7, 0x4, R28 ;  /* 0x00000004071a7825 */ /* 0x000fca00078e021c */
[----:B------:R0:W3:Y:S02]  /*1730*/  LDG.E.CONSTANT R13, desc[UR4][R26.64] ;  /* 0x000000041a0d7981 */ /* 0x0000e4000c1e9900 */
[----:B0-----:R-:W-:-:S05]  /*1740*/  IMAD.WIDE R26, R7, 0x4, R26 ;  /* 0x00000004071a7825 */ /* 0x001fca00078e021a */
[----:B------:R-:W4:Y:S01]  /*1750*/  LDG.E.CONSTANT R25, desc[UR4][R26.64] ;  /* 0x000000041a197981 */ /* 0x000f22000c1e9900 */
[----:B------:R-:W-:-:S05]  /*1760*/  IMAD.WIDE R16, R7, 0x4, R26 ;  /* 0x0000000407107825 */ /* 0x000fca00078e021a */
[----:B------:R-:W5:Y:S01]  /*1770*/  LDG.E.CONSTANT R24, desc[UR4][R16.64] ;  /* 0x0000000410187981 */ /* 0x000f62000c1e9900 */
[----:B--2---:R-:W0:Y:S02]  /*1780*/  F2F.F64.F32 R14, R12 ;  /* 0x0000000c000e7310 */ /* 0x004e240000201800 */
[--C-:B0-----:R-:W-:Y:S02]  /*1790*/  DSETP.GT.AND P0, PT, R20, R14.reuse, PT ;  /* 0x0000000e1400722a */ /* 0x101fe40003f04000 */
[----:B------:R-:W-:-:S04]  /*17a0*/  DSETP.GEU.AND P1, PT, R18, R14, PT ;  /* 0x0000000e1200722a */ /* 0x000fc80003f2e000 */
[C---:B------:R-:W-:Y:S02]  /*17b0*/  FSEL R20, R14.reuse, R20, P0 ;  /* 0x000000140e147208 */ /* 0x040fe40000000000 */
[C---:B------:R-:W-:Y:S02]  /*17c0*/  FSEL R21, R15.reuse, R21, P0 ;  /* 0x000000150f157208 */ /* 0x040fe40000000000 */
[----:B------:R-:W-:Y:S02]  /*17d0*/  FSEL R14, R14, R18, !P1 ;  /* 0x000000120e0e7208 */ /* 0x000fe40004800000 */
[----:B------:R-:W-:Y:S01]  /*17e0*/  FSEL R15, R15, R19, !P1 ;  /* 0x000000130f0f7208 */ /* 0x000fe20004800000 */
[----:B------:R-:W-:-:S05]  /*17f0*/  IMAD.WIDE R18, R7, 0x4, R16 ;  /* 0x0000000407127825 */ /* 0x000fca00078e0210 */
[----:B------:R0:W2:Y:S01]  /*1800*/  LDG.E.CONSTANT R26, desc[UR4][R18.64] ;  /* 0x00000004121a7981 */ /* 0x0000a2000c1e9900 */
[----:B---3--:R-:W1:Y:S01]  /*1810*/  F2F.F64.F32 R12, R13 ;  /* 0x0000000d000c7310 */ /* 0x008e620000201800 */
[----:B0-----:R-:W-:-:S07]  /*1820*/  IMAD.WIDE R18, R7, 0x4, R18 ;  /* 0x0000000407127825 */ /* 0x001fce00078e0212 */
[----:B----4-:R0:W3:Y:S02]  /*1830*/  F2F.F64.F32 R16, R25 ;  /* 0x0000001900107310 */ /* 0x0100e40000201800 */
[----:B0-----:R-:W4:Y:S01]  /*1840*/  LDG.E.CONSTANT R25, desc[UR4][R18.64] ;  /* 0x0000000412197981 */ /* 0x001f22000c1e9900 */
[----:B------:R-:W-:Y:S01]  /*1850*/  IMAD.WIDE R28, R7, 0x4, R18 ;  /* 0x00000004071c7825 */ /* 0x000fe200078e0212 */
[--C-:B-1----:R-:W-:Y:S02]  /*1860*/  DSETP.GT.AND P0, PT, R20, R12.reuse, PT ;  /* 0x0000000c1400722a */ /* 0x102fe40003f04000 */
[----:B------:R-:W-:Y:S02]  /*1870*/  DSETP.GEU.AND P1, PT, R14, R12, PT ;  /* 0x0000000c0e00722a */ /* 0x000fe40003f2e000 */
[----:B------:R-:W4:Y:S02]  /*1880*/  LDG.E.CONSTANT R27, desc[UR4][R28.64] ;  /* 0x000000041c1b7981 */ /* 0x000f24000c1e9900 */
[----:B------:R-:W-:-:S02]  /*1890*/  FSEL R20, R12, R20, P0 ;  /* 0x000000140c147208 */ /* 0x000fc40000000000 */
[C---:B------:R-:W-:Y:S02]  /*18a0*/  FSEL R21, R13.reuse, R21, P0 ;  /* 0x000000150d157208 */ /* 0x040fe40000000000 */
[----:B------:R-:W-:Y:S02]  /*18b0*/  FSEL R12, R12, R14, !P1 ;  /* 0x0000000e0c0c7208 */ /* 0x000fe40004800000 */
[----:B------:R-:W-:Y:S01]  /*18c0*/  FSEL R13, R13, R15, !P1 ;  /* 0x0000000f0d0d7208 */ /* 0x000fe20004800000 */
[----:B------:R-:W-:-:S05]  /*18d0*/  IMAD.WIDE R14, R7, 0x4, R28 ;  /* 0x00000004070e7825 */ /* 0x000fca00078e021c */
[----:B------:R5:W4:Y:S01]  /*18e0*/  LDG.E.CONSTANT R18, desc[UR4][R14.64] ;  /* 0x000000040e127981 */ /* 0x000b22000c1e9900 */
[--C-:B---3--:R-:W-:Y:S02]  /*18f0*/  DSETP.GT.AND P0, PT, R20, R16.reuse, PT ;  /* 0x000000101400722a */ /* 0x108fe40003f04000 */
[----:B------:R-:W-:Y:S01]  /*1900*/  DSETP.GEU.AND P1, PT, R12, R16, PT ;  /* 0x000000100c00722a */ /* 0x000fe20003f2e000 */
[----:B-----5:R-:W0:Y:S03]  /*1910*/  F2F.F64.F32 R14, R24 ;  /* 0x00000018000e7310 */ /* 0x020e260000201800 */
[C---:B------:R-:W-:Y:S02]  /*1920*/  FSEL R20, R16.reuse, R20, P0 ;  /* 0x0000001410147208 */ /* 0x040fe40000000000 */
[----:B------:R-:W-:Y:S02]  /*1930*/  FSEL R21, R17, R21, P0 ;  /* 0x0000001511157208 */ /* 0x000fe40000000000 */
[----:B------:R-:W-:-:S02]  /*1940*/  FSEL R12, R16, R12, !P1 ;  /* 0x0000000c100c7208 */ /* 0x000fc40004800000 */
[----:B------:R-:W-:Y:S02]  /*1950*/  FSEL R13, R17, R13, !P1 ;  /* 0x0000000d110d7208 */ /* 0x000fe40004800000 */
[----:B0-----:R-:W-:-:S04]  /*1960*/  DSETP.GT.AND P0, PT, R20, R14, PT ;  /* 0x0000000e1400722a */ /* 0x001fc80003f04000 */
[----:B------:R-:W-:Y:S02]  /*1970*/  DSETP.GEU.AND P1, PT, R12, R14, PT ;  /* 0x0000000e0c00722a */ /* 0x000fe40003f2e000 */
[C---:B------:R-:W-:Y:S02]  /*1980*/  FSEL R20, R14.reuse, R20, P0 ;  /* 0x000000140e147208 */ /* 0x040fe40000000000 */
[C---:B------:R-:W-:Y:S02]  /*1990*/  FSEL R21, R15.reuse, R21, P0 ;  /* 0x000000150f157208 */ /* 0x040fe40000000000 */
[----:B------:R-:W-:Y:S02]  /*19a0*/  FSEL R12, R14, R12, !P1 ;  /* 0x0000000c0e0c7208 */ /* 0x000fe40004800000 */
[----:B------:R-:W-:Y:S01]  /*19b0*/  FSEL R13, R15, R13, !P1 ;  /* 0x0000000d0f0d7208 */ /* 0x000fe20004800000 */
[----:B------:R-:W-:-:S05]  /*19c0*/  VIADD R23, R23, 0x8 ;  /* 0x0000000817177836 */ /* 0x000fca0000000000 */
[----:B------:R-:W-:Y:S01]  /*19d0*/  ISETP.NE.AND P2, PT, R23, RZ, PT ;  /* 0x000000ff1700720c */ /* 0x000fe20003f45270 */
[----:B------:R-:W-:Y:S01]  /*19e0*/  IMAD R6, R7, 0x8, R6 ;  /* 0x0000000807067824 */ /* 0x000fe200078e0206 */
[----:B--2---:R-:W0:Y:S02]  /*19f0*/  F2F.F64.F32 R16, R26 ;  /* 0x0000001a00107310 */ /* 0x004e240000201800 */
[----:B0-----:R-:W-:-:S06]  /*1a00*/  DSETP.GT.AND P0, PT, R20, R16, PT ;  /* 0x000000101400722a */ /* 0x001fcc0003f04000 */
[----:B----4-:R-:W0:Y:S01]  /*1a10*/  F2F.F64.F32 R14, R25 ;  /* 0x00000019000e7310 */ /* 0x010e220000201800 */
[----:B------:R-:W-:Y:S01]  /*1a20*/  DSETP.GEU.AND P1, PT, R12, R16, PT ;  /* 0x000000100c00722a */ /* 0x000fe20003f2e000 */
[----:B------:R-:W-:Y:S02]  /*1a30*/  FSEL R20, R16, R20, P0 ;  /* 0x0000001410147208 */ /* 0x000fe40000000000 */
[----:B------:R-:W-:-:S03]  /*1a40*/  FSEL R21, R17, R21, P0 ;  /* 0x0000001511157208 */ /* 0x000fc60000000000 */
[----:B------:R-:W-:Y:S02]  /*1a50*/  FSEL R12, R16, R12, !P1 ;  /* 0x0000000c100c7208 */ /* 0x000fe40004800000 */
[----:B------:R-:W-:Y:S02]  /*1a60*/  FSEL R13, R17, R13, !P1 ;  /* 0x0000000d110d7208 */ /* 0x000fe40004800000 */
[----:B------:R-:W1:Y:S01]  /*1a70*/  F2F.F64.F32 R16, R27 ;  /* 0x0000001b00107310 */ /* 0x000e620000201800 */
[----:B0-----:R-:W-:-:S03]  /*1a80*/  DSETP.GT.AND P0, PT, R20, R14, PT ;  /* 0x0000000e1400722a */ /* 0x001fc60003f04000 */
[----:B------:R-:W-:-:S03]  /*1a90*/  DSETP.GEU.AND P1, PT, R12, R14, PT ;  /* 0x0000000e0c00722a */ /* 0x000fc60003f2e000 */
[C---:B------:R-:W-:Y:S02]  /*1aa0*/  FSEL R20, R14.reuse, R20, P0 ;  /* 0x000000140e147208 */ /* 0x040fe40000000000 */
[C---:B------:R-:W-:Y:S02]  /*1ab0*/  FSEL R21, R15.reuse, R21, P0 ;  /* 0x000000150f157208 */ /* 0x040fe40000000000 */
[----:B------:R-:W-:Y:S02]  /*1ac0*/  FSEL R12, R14, R12, !P1 ;  /* 0x0000000c0e0c7208 */ /* 0x000fe40004800000 */
[----:B------:R-:W-:Y:S01]  /*1ad0*/  FSEL R13, R15, R13, !P1 ;  /* 0x0000000d0f0d7208 */ /* 0x000fe20004800000 */
[----:B------:R-:W0:Y:S01]  /*1ae0*/  F2F.F64.F32 R18, R18 ;  /* 0x0000001200127310 */ /* 0x000e220000201800 */
[----:B-1----:R-:W-:-:S04]  /*1af0*/  DSETP.GT.AND P0, PT, R20, R16, PT ;  /* 0x000000101400722a */ /* 0x002fc80003f04000 */
[----:B------:R-:W-:Y:S02]  /*1b00*/  DSETP.GEU.AND P1, PT, R12, R16, PT ;  /* 0x000000100c00722a */ /* 0x000fe40003f2e000 */
[C---:B------:R-:W-:Y:S02]  /*1b10*/  FSEL R14, R16.reuse, R20, P0 ;  /* 0x00000014100e7208 */ /* 0x040fe40000000000 */
[C---:B------:R-:W-:Y:S02]  /*1b20*/  FSEL R15, R17.reuse, R21, P0 ;  /* 0x00000015110f7208 */ /* 0x040fe40000000000 */
[----:B------:R-:W-:Y:S02]  /*1b30*/  FSEL R12, R16, R12, !P1 ;  /* 0x0000000c100c7208 */ /* 0x000fe40004800000 */
[----:B------:R-:W-:Y:S02]  /*1b40*/  FSEL R13, R17, R13, !P1 ;  /* 0x0000000d110d7208 */ /* 0x000fe40004800000 */
[----:B0-----:R-:W-:-:S04]  /*1b50*/  DSETP.GT.AND P0, PT, R14, R18, PT ;  /* 0x000000120e00722a */ /* 0x001fc80003f04000 */
[----:B------:R-:W-:Y:S02]  /*1b60*/  DSETP.GEU.AND P1, PT, R12, R18, PT ;  /* 0x000000120c00722a */ /* 0x000fe40003f2e000 */
[C---:B------:R-:W-:Y:S02]  /*1b70*/  FSEL R20, R18.reuse, R14, P0 ;  /* 0x0000000e12147208 */ /* 0x040fe40000000000 */
[C---:B------:R-:W-:Y:S02]  /*1b80*/  FSEL R21, R19.reuse, R15, P0 ;  /* 0x0000000f13157208 */ /* 0x040fe40000000000 */
[----:B------:R-:W-:Y:S02]  /*1b90*/  FSEL R18, R18, R12, !P1 ;  /* 0x0000000c12127208 */ /* 0x000fe40004800000 */
[----:B------:R-:W-:Y:S01]  /*1ba0*/  FSEL R19, R19, R13, !P1 ;  /* 0x0000000d13137208 */ /* 0x000fe20004800000 */
[----:B------:R-:W-:Y:S06]  /*1bb0*/  @P2 BRA `(.L_x_21) ;  /* 0xfffffff800cc2947 */ /* 0x000fec000383ffff */
.L_x_20:
[----:B------:R-:W-:-:S13]  /*1bc0*/  ISETP.NE.AND P0, PT, R2, RZ, PT ;  /* 0x000000ff0200720c */ /* 0x000fda0003f05270 */
[----:B------:R-:W-:Y:S05]  /*1bd0*/  @!P0 BRA `(.L_x_22) ;  /* 0x00000004005c8947 */ /* 0x000fea0003800000 */
[----:B------:R-:W-:Y:S01]  /*1be0*/  VIADD R6, R2, 0xffffffff ;  /* 0xffffffff02067836 */ /* 0x000fe20000000000 */
[----:B------:R-:W-:-:S04]  /*1bf0*/  LOP3.LUT P0, R24, R4, 0x3, RZ, 0xc0, !PT ;  /* 0x0000000304187812 */ /* 0x000fc8000780c0ff */
[----:B------:R-:W-:-:S13]  /*1c00*/  ISETP.GE.U32.AND P1, PT, R6, 0x3, PT ;  /* 0x000000030600780c */ /* 0x000fda0003f26070 */
[----:B------:R-:W-:Y:S05]  /*1c10*/  @!P1 BRA `(.L_x_23) ;  /* 0x0000000000a49947 */ /* 0x000fea0003800000 */
[----:B------:R-:W0:Y:S01]  /*1c20*/  LDC R29, c[0x0][0x390] ;  /* 0x0000e400ff1d7b82 */ /* 0x000e220000000800 */
[----:B------:R-:W-:-:S07]  /*1c30*/  IADD3 R13, PT, PT, R22, -R4, R5 ;  /* 0x80000004160d7210 */ /* 0x000fce0007ffe005 */
[----:B------:R-:W1:Y:S01]  /*1c40*/  LDC.64 R6, c[0x0][0x380] ;  /* 0x0000e000ff067b82 */ /* 0x000e620000000a00 */
[----:B0-----:R-:W-:-:S04]  /*1c50*/  IMAD R13, R13, R29, R0 ;  /* 0x0000001d0d0d7224 */ /* 0x001fc800078e0200 */
[----:B-1----:R-:W-:-:S05]  /*1c60*/  IMAD.WIDE R12, R13, 0x4, R6 ;  /* 0x000000040d0c7825 */ /* 0x002fca00078e0206 */
[----:B------:R-:W2:Y:S01]  /*1c70*/  LDG.E.CONSTANT R25, desc[UR4][R12.64] ;  /* 0x000000040c197981 */ /* 0x000ea2000c1e9900 */
[----:B------:R-:W-:-:S05]  /*1c80*/  IMAD.WIDE R26, R29, 0x4, R12 ;  /* 0x000000041d1a7825 */ /* 0x000fca00078e020c */
[----:B------:R0:W3:Y:S02]  /*1c90*/  LDG.E.CONSTANT R6, desc[UR4][R26.64] ;  /* 0x000000041a067981 */ /* 0x0000e4000c1e9900 */
[----:B0-----:R-:W-:-:S05]  /*1ca0*/  IMAD.WIDE R26, R29, 0x4, R26 ;  /* 0x000000041d1a7825 */ /* 0x001fca00078e021a */
[----:B------:R-:W4:Y:S01]  /*1cb0*/  LDG.E.CONSTANT R16, desc[UR4][R26.64] ;  /* 0x000000041a107981 */ /* 0x000f22000c1e9900 */
[----:B------:R-:W-:-:S05]  /*1cc0*/  IMAD.WIDE R28, R29, 0x4, R26 ;  /* 0x000000041d1c7825 */ /* 0x000fca00078e021a */
[----:B------:R-:W5:Y:S01]  /*1cd0*/  LDG.E.CONSTANT R23, desc[UR4][R28.64] ;  /* 0x000000041c177981 */ /* 0x000f62000c1e9900 */
[----:B------:R-:W-:Y:S01]  /*1ce0*/  IADD3 R22, PT, PT, R22, 0x4, RZ ;  /* 0x0000000416167810 */ /* 0x000fe20007ffe0ff */
[----:B--2---:R-:W0:Y:S08]  /*1cf0*/  F2F.F64.F32 R14, R25 ;  /* 0x00000019000e7310 */ /* 0x004e300000201800 */
[----:B---3--:R-:W1:Y:S01]  /*1d00*/  F2F.F64.F32 R6, R6 ;  /* 0x0000000600067310 */ /* 0x008e620000201800 */
[----:B0-----:R-:W-:-:S02]  /*1d10*/  DSETP.GEU.AND P2, PT, R18, R14, PT ;  /* 0x0000000e1200722a */ /* 0x001fc40003f4e000 */
[----:B------:R-:W-:-:S04]  /*1d20*/  DSETP.GT.AND P1, PT, R20, R14, PT ;  /* 0x0000000e1400722a */ /* 0x000fc80003f24000 */
[C---:B------:R-:W-:Y:S01]  /*1d30*/  FSEL R12, R14.reuse, R18, !P2 ;  /* 0x000000120e0c7208 */ /* 0x040fe20005000000 */
[----:B----4-:R-:W0:Y:S01]  /*1d40*/  F2F.F64.F32 R16, R16 ;  /* 0x0000001000107310 */ /* 0x010e220000201800 */
[C---:B------:R-:W-:Y:S02]  /*1d50*/  FSEL R13, R15.reuse, R19, !P2 ;  /* 0x000000130f0d7208 */ /* 0x040fe40005000000 */
[----:B------:R-:W-:Y:S02]  /*1d60*/  FSEL R14, R14, R20, P1 ;  /* 0x000000140e0e7208 */ /* 0x000fe40000800000 */
[----:B------:R-:W-:Y:S02]  /*1d70*/  FSEL R15, R15, R21, P1 ;  /* 0x000000150f0f7208 */ /* 0x000fe40000800000 */
[----:B-1----:R-:W-:-:S04]  /*1d80*/  DSETP.GEU.AND P2, PT, R12, R6, PT ;  /* 0x000000060c00722a */ /* 0x002fc80003f4e000 */
[----:B------:R-:W-:Y:S02]  /*1d90*/  DSETP.GT.AND P1, PT, R14, R6, PT ;  /* 0x000000060e00722a */ /* 0x000fe40003f24000 */
[C---:B------:R-:W-:Y:S02]  /*1da0*/  FSEL R12, R6.reuse, R12, !P2 ;  /* 0x0000000c060c7208 */ /* 0x040fe40005000000 */
[C---:B------:R-:W-:Y:S02]  /*1db0*/  FSEL R13, R7.reuse, R13, !P2 ;  /* 0x0000000d070d7208 */ /* 0x040fe40005000000 */
[----:B------:R-:W-:Y:S02]  /*1dc0*/  FSEL R6, R6, R14, P1 ;  /* 0x0000000e06067208 */ /* 0x000fe40000800000 */
[----:B------:R-:W-:Y:S02]  /*1dd0*/  FSEL R7, R7, R15, P1 ;  /* 0x0000000f07077208 */ /* 0x000fe40000800000 */
[----:B-----5:R-:W1:Y:S01]  /*1de0*/  F2F.F64.F32 R14, R23 ;  /* 0x00000017000e7310 */ /* 0x020e620000201800 */
[----:B0-----:R-:W-:-:S03]  /*1df0*/  DSETP.GEU.AND P2, PT, R12, R16, PT ;  /* 0x000000100c00722a */ /* 0x001fc60003f4e000 */
[----:B------:R-:W-:-:S03]  /*1e00*/  DSETP.GT.AND P1, PT, R6, R16, PT ;  /* 0x000000100600722a */ /* 0x000fc60003f24000 */
[C---:B------:R-:W-:Y:S02]  /*1e10*/  FSEL R12, R16.reuse, R12, !P2 ;  /* 0x0000000c100c7208 */ /* 0x040fe40005000000 */
        /* <DEDUP_REMOVED lines=8> */
[----:B------:R-:W-:-:S07]  /*1ea0*/  FSEL R21, R15, R7, P1 ;  /* 0x000000070f157208 */ /* 0x000fce0000800000 */
.L_x_23:
[----:B------:R-:W-:Y:S05]  /*1eb0*/  @!P0 BRA `(.L_x_22) ;  /* 0x0000000000a48947 */ /* 0x000fea0003800000 */
[----:B------:R-:W-:Y:S02]  /*1ec0*/  ISETP.NE.AND P1, PT, R24, 0x1, PT ;  /* 0x000000011800780c */ /* 0x000fe40003f25270 */
[----:B------:R-:W-:-:S04]  /*1ed0*/  LOP3.LUT R6, R4, 0x1, RZ, 0xc0, !PT ;  /* 0x0000000104067812 */ /* 0x000fc800078ec0ff */
[----:B------:R-:W-:-:S07]  /*1ee0*/  ISETP.NE.U32.AND P0, PT, R6, 0x1, PT ;  /* 0x000000010600780c */ /* 0x000fce0003f05070 */
[----:B------:R-:W-:Y:S06]  /*1ef0*/  @!P1 BRA `(.L_x_24) ;  /* 0x00000000005c9947 */ /* 0x000fec0003800000 */
[----:B------:R-:W0:Y:S01]  /*1f00*/  LDC R25, c[0x0][0x390] ;  /* 0x0000e400ff197b82 */ /* 0x000e220000000800 */
[----:B------:R-:W-:-:S07]  /*1f10*/  IADD3 R13, PT, PT, R22, -R4, R5 ;  /* 0x80000004160d7210 */ /* 0x000fce0007ffe005 */
[----:B------:R-:W1:Y:S01]  /*1f20*/  LDC.64 R6, c[0x0][0x380] ;  /* 0x0000e000ff067b82 */ /* 0x000e620000000a00 */
[----:B0-----:R-:W-:-:S04]  /*1f30*/  IMAD R13, R13, R25, R0 ;  /* 0x000000190d0d7224 */ /* 0x001fc800078e0200 */
[----:B-1----:R-:W-:-:S05]  /*1f40*/  IMAD.WIDE R14, R13, 0x4, R6 ;  /* 0x000000040d0e7825 */ /* 0x002fca00078e0206 */
[----:B------:R-:W2:Y:S01]  /*1f50*/  LDG.E.CONSTANT R23, desc[UR4][R14.64] ;  /* 0x000000040e177981 */ /* 0x000ea2000c1e9900 */
[----:B------:R-:W-:-:S05]  /*1f60*/  IMAD.WIDE R24, R25, 0x4, R14 ;  /* 0x0000000419187825 */ /* 0x000fca00078e020e */
[----:B------:R-:W3:Y:S01]  /*1f70*/  LDG.E.CONSTANT R6, desc[UR4][R24.64] ;  /* 0x0000000418067981 */ /* 0x000ee2000c1e9900 */
[----:B------:R-:W-:Y:S01]  /*1f80*/  VIADD R22, R22, 0x2 ;  /* 0x0000000216167836 */ /* 0x000fe20000000000 */
[----:B--2---:R-:W0:Y:S08]  /*1f90*/  F2F.F64.F32 R16, R23 ;  /* 0x0000001700107310 */ /* 0x004e300000201800 */
[----:B---3--:R-:W1:Y:S01]  /*1fa0*/  F2F.F64.F32 R6, R6 ;  /* 0x0000000600067310 */ /* 0x008e620000201800 */
[----:B0-----:R-:W-:-:S02]  /*1fb0*/  DSETP.GEU.AND P2, PT, R18, R16, PT ;  /* 0x000000101200722a */ /* 0x001fc40003f4e000 */
[----:B------:R-:W-:-:S04]  /*1fc0*/  DSETP.GT.AND P1, PT, R20, R16, PT ;  /* 0x000000101400722a */ /* 0x000fc80003f24000 */
        /* <DEDUP_REMOVED lines=10> */
.L_x_24:
[----:B------:R-:W-:Y:S05]  /*2070*/  @P0 BRA `(.L_x_22) ;  /* 0x0000000000340947 */ /* 0x000fea0003800000 */
[----:B------:R-:W0:Y:S01]  /*2080*/  LDC.64 R6, c[0x0][0x380] ;  /* 0x0000e000ff067b82 */ /* 0x000e220000000a00 */
[----:B------:R-:W1:Y:S01]  /*2090*/  LDCU UR6, c[0x0][0x390] ;  /* 0x00007200ff0677ac */ /* 0x000e620008000800 */
[----:B------:R-:W-:-:S05]  /*20a0*/  IADD3 R13, PT, PT, R22, -R4, R5 ;  /* 0x80000004160d7210 */ /* 0x000fca0007ffe005 */
[----:B-1----:R-:W-:-:S04]  /*20b0*/  IMAD R13, R13, UR6, R0 ;  /* 0x000000060d0d7c24 */ /* 0x002fc8000f8e0200 */
[----:B0-----:R-:W-:-:S06]  /*20c0*/  IMAD.WIDE R6, R13, 0x4, R6 ;  /* 0x000000040d067825 */ /* 0x001fcc00078e0206 */
[----:B------:R-:W2:Y:S02]  /*20d0*/  LDG.E.CONSTANT R6, desc[UR4][R6.64] ;  /* 0x0000000406067981 */ /* 0x000ea4000c1e9900 */
[----:B--2---:R-:W0:Y:S02]  /*20e0*/  F2F.F64.F32 R12, R6 ;  /* 0x00000006000c7310 */ /* 0x004e240000201800 */
[--C-:B0-----:R-:W-:Y:S02]  /*20f0*/  DSETP.GT.AND P0, PT, R20, R12.reuse, PT ;  /* 0x0000000c1400722a */ /* 0x101fe40003f04000 */
[----:B------:R-:W-:-:S04]  /*2100*/  DSETP.GEU.AND P1, PT, R18, R12, PT ;  /* 0x0000000c1200722a */ /* 0x000fc80003f2e000 */
[C---:B------:R-:W-:Y:S02]  /*2110*/  FSEL R20, R12.reuse, R20, P0 ;  /* 0x000000140c147208 */ /* 0x040fe40000000000 */
[C---:B------:R-:W-:Y:S02]  /*2120*/  FSEL R21, R13.reuse, R21, P0 ;  /* 0x000000150d157208 */ /* 0x040fe40000000000 */
[----:B------:R-:W-:Y:S02]  /*2130*/  FSEL R18, R12, R18, !P1 ;  /* 0x000000120c127208 */ /* 0x000fe40004800000 */
[----:B------:R-:W-:-:S07]  /*2140*/  FSEL R19, R13, R19, !P1 ;  /* 0x000000130d137208 */ /* 0x000fce0004800000 */
.L_x_22:
[----:B------:R-:W0:Y:S01]  /*2150*/  LDC.64 R6, c[0x0][0x380] ;  /* 0x0000e000ff067b82 */ /* 0x000e220000000a00 */
[----:B------:R-:W1:Y:S02]  /*2160*/  LDCU UR6, c[0x0][0x390] ;  /* 0x00007200ff0677ac */ /* 0x000e640008000800 */
[----:B-1----:R-:W-:-:S04]  /*2170*/  IMAD R3, R3, UR6, R0 ;  /* 0x0000000603037c24 */ /* 0x002fc8000f8e0200 */
[----:B0-----:R-:W-:-:S05]  /*2180*/  IMAD.WIDE R6, R3, 0x4, R6 ;  /* 0x0000000403067825 */ /* 0x001fca00078e0206 */
[----:B------:R0:W2:Y:S01]  /*2190*/  LDG.E.CONSTANT R4, desc[UR4][R6.64] ;  /* 0x0000000406047981 */ /* 0x0000a2000c1e9900 */
[----:B------:R-:W-:Y:S01]  /*21a0*/  DADD R18, R18, -R20 ;  /* 0x0000000012127229 */ /* 0x000fe20000000814 */
[----:B------:R-:W-:Y:S01]  /*21b0*/  UMOV UR6, 0xd2f1a9fc ;  /* 0xd2f1a9fc00067882 */ /* 0x000fe20000000000 */
[----:B------:R-:W-:Y:S01]  /*21c0*/  UMOV UR7, 0x3f50624d ;  /* 0x3f50624d00077882 */ /* 0x000fe20000000000 */
[----:B------:R-:W-:Y:S01]  /*21d0*/  IMAD.MOV.U32 R16, RZ, RZ, 0x1 ;  /* 0x00000001ff107424 */ /* 0x000fe200078e00ff */
[----:B------:R-:W-:Y:S04]  /*21e0*/  BSSY.RECONVERGENT B0, `(.L_x_25) ;  /* 0x0000019000007945 */ /* 0x000fe80003800200 */
[----:B------:R-:W-:-:S06]  /*21f0*/  DSETP.GEU.AND P0, PT, R18, UR6, PT ;  /* 0x0000000612007e2a */ /* 0x000fcc000bf0e000 */
[----:B------:R-:W-:Y:S02]  /*2200*/  FSEL R13, R19, 0.81399995088577270508, P0 ;  /* 0x3f50624d130d7808 */ /* 0x000fe40000000000 */
[----:B------:R-:W-:Y:S02]  /*2210*/  FSEL R12, R18, -5.18969491456000000000e+11, P0 ;  /* 0xd2f1a9fc120c7808 */ /* 0x000fe40000000000 */
[----:B------:R-:W1:Y:S04]  /*2220*/  MUFU.RCP64H R17, R13 ;  /* 0x0000000d00117308 */ /* 0x000e680000001800 */
[----:B-1----:R-:W-:-:S08]  /*2230*/  DFMA R14, -R12, R16, 1 ;  /* 0x3ff000000c0e742b */ /* 0x002fd00000000110 */
[----:B------:R-:W-:-:S08]  /*2240*/  DFMA R18, R14, R14, R14 ;  /* 0x0000000e0e12722b */ /* 0x000fd0000000000e */
[----:B------:R-:W-:-:S08]  /*2250*/  DFMA R18, R16, R18, R16 ;  /* 0x000000121012722b */ /* 0x000fd00000000010 */
[----:B0-----:R-:W-:-:S08]  /*2260*/  DFMA R6, -R12, R18, 1 ;  /* 0x3ff000000c06742b */ /* 0x001fd00000000112 */
[----:B------:R-:W-:Y:S01]  /*2270*/  DFMA R6, R18, R6, R18 ;  /* 0x000000061206722b */ /* 0x000fe20000000012 */
[----:B--2---:R-:W0:Y:S02]  /*2280*/  F2F.F64.F32 R14, R4 ;  /* 0x00000004000e7310 */ /* 0x004e240000201800 */
[----:B0-----:R-:W-:-:S08]  /*2290*/  DADD R20, R14, -R20 ;  /* 0x000000000e147229 */ /* 0x001fd00000000814 */
[----:B------:R-:W-:Y:S02]  /*22a0*/  DMUL R14, R20, R6 ;  /* 0x00000006140e7228 */ /* 0x000fe40000000000 */
[----:B------:R-:W-:-:S06]  /*22b0*/  FSETP.GEU.AND P1, PT, |R21|, 6.5827683646048100446e-37, PT ;  /* 0x036000001500780b */ /* 0x000fcc0003f2e200 */
[----:B------:R-:W-:-:S08]  /*22c0*/  DFMA R16, -R12, R14, R20 ;  /* 0x0000000e0c10722b */ /* 0x000fd00000000114 */
[----:B------:R-:W-:-:S10]  /*22d0*/  DFMA R6, R6, R16, R14 ;  /* 0x000000100606722b */ /* 0x000fd4000000000e */
[----:B------:R-:W-:-:S05]  /*22e0*/  FFMA R14, RZ, R13, R7 ;  /* 0x0000000dff0e7223 */ /* 0x000fca0000000007 */
[----:B------:R-:W-:-:S13]  /*22f0*/  FSETP.GT.AND P0, PT, |R14|, 1.469367938527859385e-39, PT ;  /* 0x001000000e00780b */ /* 0x000fda0003f04200 */
[----:B------:R-:W-:Y:S05]  /*2300*/  @P0 BRA P1, `(.L_x_26) ;  /* 0x0000000000180947 */ /* 0x000fea0000800000 */
[----:B------:R-:W-:Y:S01]  /*2310*/  IMAD.MOV.U32 R6, RZ, RZ, R20 ;  /* 0x000000ffff067224 */ /* 0x000fe200078e0014 */
[----:B------:R-:W-:Y:S02]  /*2320*/  MOV R7, R21 ;  /* 0x0000001500077202 */ /* 0x000fe40000000f00 */
[----:B------:R-:W-:-:S07]  /*2330*/  MOV R4, 0x2350 ;  /* 0x0000235000047802 */ /* 0x000fce0000000f00 */
[----:B------:R-:W-:Y:S05]  /*2340*/  CALL.REL.NOINC `($__internal_0_$__cuda_sm20_div_rn_f64_full) ;  /* 0x0000000800387944 */ /* 0x000fea0003c00000 */
[----:B------:R-:W-:Y:S02]  /*2350*/  IMAD.MOV.U32 R6, RZ, RZ, R18 ;  /* 0x000000ffff067224 */ /* 0x000fe400078e0012 */
[----:B------:R-:W-:-:S07]  /*2360*/  IMAD.MOV.U32 R7, RZ, RZ, R19 ;  /* 0x000000ffff077224 */ /* 0x000fce00078e0013 */
.L_x_26:
[----:B------:R-:W-:Y:S05]  /*2370*/  BSYNC.RECONVERGENT B0 ;  /* 0x0000000000007941 */ /* 0x000fea0003800200 */
.L_x_25:
[----:B------:R-:W-:Y:S01]  /*2380*/  DADD R6, R6, -0.5 ;  /* 0xbfe0000006067429 */ /* 0x000fe20000000000 */
[----:B------:R-:W-:Y:S01]  /*2390*/  UMOV UR6, 0x51eb851f ;  /* 0x51eb851f00067882 */ /* 0x000fe20000000000 */
[----:B------:R-:W-:Y:S01]  /*23a0*/  UMOV UR7, 0x3fe51eb8 ;  /* 0x3fe51eb800077882 */ /* 0x000fe20000000000 */
[----:B------:R-:W0:Y:S01]  /*23b0*/  F2F.F32.F64 R25, R8 ;  /* 0x0000000800197310 */ /* 0x000e220000301000 */
[----:B------:R-:W-:Y:S04]  /*23c0*/  BSSY.RECONVERGENT B0, `(.L_x_27) ;  /* 0x0000026000007945 */ /* 0x000fe80003800200 */
[----:B------:R-:W-:Y:S01]  /*23d0*/  DMUL R6, R6, UR6 ;  /* 0x0000000606067c28 */ /* 0x000fe20008000000 */
[----:B------:R-:W-:Y:S01]  /*23e0*/  UMOV UR6, 0xd70a3d71 ;  /* 0xd70a3d7100067882 */ /* 0x000fe20000000000 */
[----:B------:R-:W-:-:S06]  /*23f0*/  UMOV UR7, 0x3fe570a3 ;  /* 0x3fe570a300077882 */ /* 0x000fcc0000000000 */
[----:B------:R-:W-:Y:S01]  /*2400*/  DFMA R6, R10, UR6, R6 ;  /* 0x000000060a067c2b */ /* 0x000fe20008000006 */
[----:B------:R-:W-:Y:S01]  /*2410*/  UMOV UR6, 0x7ae147ae ;  /* 0x7ae147ae00067882 */ /* 0x000fe20000000000 */
[----:B------:R-:W-:-:S06]  /*2420*/  UMOV UR7, 0x3fefae14 ;  /* 0x3fefae1400077882 */ /* 0x000fcc0000000000 */
[C---:B------:R-:W-:Y:S02]  /*2430*/  DSETP.GEU.AND P1, PT, R6.reuse, -UR6, PT ;  /* 0x8000000606007e2a */ /* 0x040fe4000bf2e000 */
[----:B------:R-:W-:-:S04]  /*2440*/  DSETP.GT.AND P0, PT, R6, UR6, PT ;  /* 0x0000000606007e2a */ /* 0x000fc8000bf04000 */
[----:B------:R-:W-:Y:S02]  /*2450*/  FSEL R10, R6, -2.64811657874636800000e+15, P1 ;  /* 0xd916872b060a7808 */ /* 0x000fe40000800000 */
[----:B------:R-:W-:Y:S02]  /*2460*/  FSEL R6, R7, -1.8747498989105224609, P1 ;  /* 0xbfeff7ce07067808 */ /* 0x000fe40000800000 */
[----:B------:R-:W-:Y:S02]  /*2470*/  FSEL R10, R10, -2.64811657874636800000e+15, !P0 ;  /* 0xd916872b0a0a7808 */ /* 0x000fe40004000000 */
[----:B------:R-:W-:Y:S01]  /*2480*/  FSEL R11, R6, 1.8747498989105224609, !P0 ;  /* 0x3feff7ce060b7808 */ /* 0x000fe20004000000 */
[----:B------:R-:W-:-:S05]  /*2490*/  IMAD.MOV.U32 R6, RZ, RZ, 0x1 ;  /* 0x00000001ff067424 */ /* 0x000fca00078e00ff */
[----:B------:R-:W-:-:S06]  /*24a0*/  DADD R12, -R10, 1 ;  /* 0x3ff000000a0c7429 */ /* 0x000fcc0000000100 */
[----:B------:R-:W1:Y:S02]  /*24b0*/  MUFU.RCP64H R7, R13 ;  /* 0x0000000d00077308 */ /* 0x000e640000001800 */
[----:B-1----:R-:W-:-:S08]  /*24c0*/  DFMA R14, -R12, R6, 1 ;  /* 0x3ff000000c0e742b */ /* 0x002fd00000000106 */
[----:B------:R-:W-:-:S08]  /*24d0*/  DFMA R14, R14, R14, R14 ;  /* 0x0000000e0e0e722b */ /* 0x000fd0000000000e */
[----:B------:R-:W-:Y:S01]  /*24e0*/  DFMA R16, R6, R14, R6 ;  /* 0x0000000e0610722b */ /* 0x000fe20000000006 */
[----:B------:R-:W1:Y:S01]  /*24f0*/  LDC.64 R6, c[0x0][0x3a8] ;  /* 0x0000ea00ff067b82 */ /* 0x000e620000000a00 */
[----:B------:R-:W-:-:S06]  /*2500*/  DADD R14, R10, 1 ;  /* 0x3ff000000a0e7429 */ /* 0x000fcc0000000000 */
[----:B------:R-:W-:-:S04]  /*2510*/  DFMA R18, -R12, R16, 1 ;  /* 0x3ff000000c12742b */ /* 0x000fc80000000110 */
[----:B------:R-:W-:-:S04]  /*2520*/  FSETP.GEU.AND P1, PT, |R15|, 6.5827683646048100446e-37, PT ;  /* 0x036000000f00780b */ /* 0x000fc80003f2e200 */
[----:B------:R-:W-:-:S08]  /*2530*/  DFMA R18, R16, R18, R16 ;  /* 0x000000121012722b */ /* 0x000fd00000000010 */
[----:B------:R-:W-:Y:S01]  /*2540*/  DMUL R20, R14, R18 ;  /* 0x000000120e147228 */ /* 0x000fe20000000000 */
[----:B-1----:R-:W-:-:S05]  /*2550*/  IMAD.WIDE R16, R3, 0x4, R6 ;  /* 0x0000000403107825 */ /* 0x002fca00078e0206 */
[----:B0-----:R0:W-:Y:S02]  /*2560*/  STG.E desc[UR4][R16.64], R25 ;  /* 0x0000001910007986 */ /* 0x0011e4000c101904 */
[----:B------:R-:W-:-:S08]  /*2570*/  DFMA R22, -R12, R20, R14 ;  /* 0x000000140c16722b */ /* 0x000fd0000000010e */
[----:B------:R-:W-:-:S10]  /*2580*/  DFMA R6, R18, R22, R20 ;  /* 0x000000161206722b */ /* 0x000fd40000000014 */
[----:B------:R-:W-:-:S05]  /*2590*/  FFMA R4, RZ, R13, R7 ;  /* 0x0000000dff047223 */ /* 0x000fca0000000007 */
[----:B------:R-:W-:-:S13]  /*25a0*/  FSETP.GT.AND P0, PT, |R4|, 1.469367938527859385e-39, PT ;  /* 0x001000000400780b */ /* 0x000fda0003f04200 */
[----:B0-----:R-:W-:Y:S05]  /*25b0*/  @P0 BRA P1, `(.L_x_28) ;  /* 0x0000000000180947 */ /* 0x001fea0000800000 */
[----:B------:R-:W-:Y:S01]  /*25c0*/  MOV R6, R14 ;  /* 0x0000000e00067202 */ /* 0x000fe20000000f00 */
[----:B------:R-:W-:Y:S01]  /*25d0*/  IMAD.MOV.U32 R7, RZ, RZ, R15 ;  /* 0x000000ffff077224 */ /* 0x000fe200078e000f */
[----:B------:R-:W-:-:S07]  /*25e0*/  MOV R4, 0x2600 ;  /* 0x0000260000047802 */ /* 0x000fce0000000f00 */
[----:B------:R-:W-:Y:S05]  /*25f0*/  CALL.REL.NOINC `($__internal_0_$__cuda_sm20_div_rn_f64_full) ;  /* 0x00000004008c7944 */ /* 0x000fea0003c00000 */
[----:B------:R-:W-:Y:S02]  /*2600*/  IMAD.MOV.U32 R6, RZ, RZ, R18 ;  /* 0x000000ffff067224 */ /* 0x000fe400078e0012 */
[----:B------:R-:W-:-:S07]  /*2610*/  IMAD.MOV.U32 R7, RZ, RZ, R19 ;  /* 0x000000ffff077224 */ /* 0x000fce00078e0013 */
.L_x_28:
[----:B------:R-:W-:Y:S05]  /*2620*/  BSYNC.RECONVERGENT B0 ;  /* 0x0000000000007941 */ /* 0x000fea0003800200 */
.L_x_27:
[----:B------:R-:W-:Y:S01]  /*2630*/  ISETP.GT.AND P0, PT, R7, 0xfffff, PT ;  /* 0x000fffff0700780c */ /* 0x000fe20003f04270 */
[--C-:B------:R-:W-:Y:S01]  /*2640*/  IMAD.MOV.U32 R13, RZ, RZ, R7.reuse ;  /* 0x000000ffff0d7224 */ /* 0x100fe200078e0007 */
[----:B------:R-:W-:Y:S01]  /*2650*/  MOV R12, R6 ;  /* 0x00000006000c7202 */ /* 0x000fe20000000f00 */
[----:B------:R-:W-:Y:S01]  /*2660*/  IMAD.MOV.U32 R17, RZ, RZ, R7 ;  /* 0x000000ffff117224 */ /* 0x000fe200078e0007 */
[----:B------:R-:W-:Y:S01]  /*2670*/  BSSY.RECONVERGENT B0, `(.L_x_29) ;  /* 0x0000050000007945 */ /* 0x000fe20003800200 */
[----:B------:R-:W-:-:S08]  /*2680*/  IMAD.MOV.U32 R22, RZ, RZ, R6 ;  /* 0x000000ffff167224 */ /* 0x000fd000078e0006 */
[----:B------:R-:W-:-:S10]  /*2690*/  @!P0 DMUL R12, R12, 1.80143985094819840000e+16 ;  /* 0x435000000c0c8828 */ /* 0x000fd40000000000 */
[----:B------:R-:W-:Y:S01]  /*26a0*/  @!P0 IMAD.MOV.U32 R17, RZ, RZ, R13 ;  /* 0x000000ffff118224 */ /* 0x000fe200078e000d */
[----:B------:R-:W-:-:S04]  /*26b0*/  @!P0 MOV R22, R12 ;  /* 0x0000000c00168202 */ /* 0x000fc80000000f00 */
[----:B------:R-:W-:-:S04]  /*26c0*/  IADD3 R4, PT, PT, R17, -0x1, RZ ;  /* 0xffffffff11047810 */ /* 0x000fc80007ffe0ff */
[----:B------:R-:W-:Y:S01]  /*26d0*/  ISETP.GT.U32.AND P1, PT, R4, 0x7feffffe, PT ;  /* 0x7feffffe0400780c */ /* 0x000fe20003f24070 */
[----:B------:R-:W-:Y:S02]  /*26e0*/  IMAD.MOV.U32 R4, RZ, RZ, -0x3ff ;  /* 0xfffffc01ff047424 */ /* 0x000fe400078e00ff */
[----:B------:R-:W-:-:S10]  /*26f0*/  @!P0 IMAD.MOV.U32 R4, RZ, RZ, -0x435 ;  /* 0xfffffbcbff048424 */ /* 0x000fd400078e00ff */
[----:B------:R-:W-:Y:S05]  /*2700*/  @P1 BRA `(.L_x_30) ;  /* 0x0000000400001947 */ /* 0x000fea0003800000 */
[C---:B------:R-:W-:Y:S01]  /*2710*/  LOP3.LUT R6, R17.reuse, 0xfffff, RZ, 0xc0, !PT ;  /* 0x000fffff11067812 */ /* 0x040fe200078ec0ff */
[----:B------:R-:W-:Y:S01]  /*2720*/  IMAD.MOV.U32 R21, RZ, RZ, 0x3ed0ee25 ;  /* 0x3ed0ee25ff157424 */ /* 0x000fe200078e00ff */
[----:B------:R-:W-:Y:S01]  /*2730*/  MOV R20, 0x8b7a8b04 ;  /* 0x8b7a8b0400147802 */ /* 0x000fe20000000f00 */
[----:B------:R-:W-:Y:S01]  /*2740*/  UMOV UR6, 0x3ae80f1e ;  /* 0x3ae80f1e00067882 */ /* 0x000fe20000000000 */
[----:B------:R-:W-:Y:S01]  /*2750*/  LOP3.LUT R23, R6, 0x3ff00000, RZ, 0xfc, !PT ;  /* 0x3ff0000006177812 */ /* 0x000fe200078efcff */
[----:B------:R-:W-:Y:S01]  /*2760*/  IMAD.MOV.U32 R6, RZ, RZ, RZ ;  /* 0x000000ffff067224 */ /* 0x000fe200078e00ff */
[----:B------:R-:W-:Y:S01]  /*2770*/  UMOV UR7, 0x3eb1380b ;  /* 0x3eb1380b00077882 */ /* 0x000fe20000000000 */
[----:B------:R-:W-:Y:S01]  /*2780*/  LEA.HI R17, R17, R4, RZ, 0xc ;  /* 0x0000000411117211 */ /* 0x000fe200078f60ff */
[----:B------:R-:W-:Y:S01]  /*2790*/  UMOV UR8, 0x80000000 ;  /* 0x8000000000087882 */ /* 0x000fe20000000000 */
[----:B------:R-:W-:Y:S01]  /*27a0*/  ISETP.GE.U32.AND P0, PT, R23, 0x3ff6a09f, PT ;  /* 0x3ff6a09f1700780c */ /* 0x000fe20003f06070 */
[----:B------:R-:W-:-:S12]  /*27b0*/  UMOV UR9, 0x43300000 ;  /* 0x4330000000097882 */ /* 0x000fd80000000000 */
[----:B------:R-:W-:Y:S02]  /*27c0*/  @P0 VIADD R7, R23, 0xfff00000 ;  /* 0xfff0000017070836 */ /* 0x000fe40000000000 */
[----:B------:R-:W-:Y:S02]  /*27d0*/  @P0 VIADD R17, R17, 0x1 ;  /* 0x0000000111110836 */ /* 0x000fe40000000000 */
[----:B------:R-:W-:-:S03]  /*27e0*/  @P0 IMAD.MOV.U32 R23, RZ, RZ, R7 ;  /* 0x000000ffff170224 */ /* 0x000fc600078e0007 */
[----:B------:R-:W-:Y:S01]  /*27f0*/  LOP3.LUT R16, R17, 0x80000000, RZ, 0x3c, !PT ;  /* 0x8000000011107812 */ /* 0x000fe200078e3cff */
[----:B------:R-:W-:Y:S02]  /*2800*/  IMAD.MOV.U32 R17, RZ, RZ, 0x43300000 ;  /* 0x43300000ff117424 */ /* 0x000fe400078e00ff */
[C---:B------:R-:W-:Y:S02]  /*2810*/  DADD R18, R22.reuse, 1 ;  /* 0x3ff0000016127429 */ /* 0x040fe40000000000 */
[----:B------:R-:W-:Y:S02]  /*2820*/  DADD R22, R22, -1 ;  /* 0xbff0000016167429 */ /* 0x000fe40000000000 */
[----:B------:R-:W-:Y:S01]  /*2830*/  DADD R16, R16, -UR8 ;  /* 0x8000000810107e29 */ /* 0x000fe20008000000 */
[----:B------:R-:W-:Y:S01]  /*2840*/  UMOV UR8, 0xfefa39ef ;  /* 0xfefa39ef00087882 */ /* 0x000fe20000000000 */
[----:B------:R-:W0:Y:S01]  /*2850*/  MUFU.RCP64H R7, R19 ;  /* 0x0000001300077308 */ /* 0x000e220000001800 */
[----:B------:R-:W-:Y:S01]  /*2860*/  UMOV UR9, 0x3fe62e42 ;  /* 0x3fe62e4200097882 */ /* 0x000fe20000000000 */
[----:B0-----:R-:W-:-:S08]  /*2870*/  DFMA R12, -R18, R6, 1 ;  /* 0x3ff00000120c742b */ /* 0x001fd00000000106 */
[----:B------:R-:W-:-:S08]  /*2880*/  DFMA R12, R12, R12, R12 ;  /* 0x0000000c0c0c722b */ /* 0x000fd0000000000c */
[----:B------:R-:W-:-:S08]  /*2890*/  DFMA R6, R6, R12, R6 ;  /* 0x0000000c0606722b */ /* 0x000fd00000000006 */
[----:B------:R-:W-:-:S08]  /*28a0*/  DMUL R12, R22, R6 ;  /* 0x00000006160c7228 */ /* 0x000fd00000000000 */
[----:B------:R-:W-:-:S08]  /*28b0*/  DFMA R12, R22, R6, R12 ;  /* 0x00000006160c722b */ /* 0x000fd0000000000c */
[----:B------:R-:W-:-:S08]  /*28c0*/  DMUL R14, R12, R12 ;  /* 0x0000000c0c0e7228 */ /* 0x000fd00000000000 */
[----:B------:R-:W-:Y:S01]  /*28d0*/  DFMA R18, R14, UR6, R20 ;  /* 0x000000060e127c2b */ /* 0x000fe20008000014 */
[----:B------:R-:W-:Y:S01]  /*28e0*/  UMOV UR6, 0x9f02676f ;  /* 0x9f02676f00067882 */ /* 0x000fe20000000000 */
[----:B------:R-:W-:Y:S01]  /*28f0*/  UMOV UR7, 0x3ef3b266 ;  /* 0x3ef3b26600077882 */ /* 0x000fe20000000000 */
[----:B------:R-:W-:-:S05]  /*2900*/  DADD R20, R22, -R12 ;  /* 0x0000000016147229 */ /* 0x000fca000000080c */
[----:B------:R-:W-:Y:S01]  /*2910*/  DFMA R18, R14, R18, UR6 ;  /* 0x000000060e127e2b */ /* 0x000fe20008000012 */
[----:B------:R-:W-:Y:S01]  /*2920*/  UMOV UR6, 0xa9ab0956 ;  /* 0xa9ab095600067882 */ /* 0x000fe20000000000 */
[----:B------:R-:W-:Y:S01]  /*2930*/  UMOV UR7, 0x3f1745cb ;  /* 0x3f1745cb00077882 */ /* 0x000fe20000000000 */
[----:B------:R-:W-:-:S05]  /*2940*/  DADD R20, R20, R20 ;  /* 0x0000000014147229 */ /* 0x000fca0000000014 */
[----:B------:R-:W-:Y:S01]  /*2950*/  DFMA R18, R14, R18, UR6 ;  /* 0x000000060e127e2b */ /* 0x000fe20008000012 */
[----:B------:R-:W-:Y:S01]  /*2960*/  UMOV UR6, 0x2d1b5154 ;  /* 0x2d1b515400067882 */ /* 0x000fe20000000000 */
[----:B------:R-:W-:Y:S01]  /*2970*/  UMOV UR7, 0x3f3c71c7 ;  /* 0x3f3c71c700077882 */ /* 0x000fe20000000000 */
[----:B------:R-:W-:Y:S02]  /*2980*/  DFMA R22, R22, -R12, R20 ;  /* 0x8000000c1616722b */ /* 0x000fe40000000014 */
[----:B------:R-:W-:-:S03]  /*2990*/  DFMA R20, R16, UR8, R12 ;  /* 0x0000000810147c2b */ /* 0x000fc6000800000c */
[----:B------:R-:W-:Y:S01]  /*29a0*/  DFMA R18, R14, R18, UR6 ;  /* 0x000000060e127e2b */ /* 0x000fe20008000012 */
[----:B------:R-:W-:Y:S01]  /*29b0*/  UMOV UR6, 0x923be72d ;  /* 0x923be72d00067882 */ /* 0x000fe20000000000 */
[----:B------:R-:W-:Y:S01]  /*29c0*/  UMOV UR7, 0x3f624924 ;  /* 0x3f62492400077882 */ /* 0x000fe20000000000 */
[----:B------:R-:W-:-:S05]  /*29d0*/  DMUL R22, R6, R22 ;  /* 0x0000001606167228 */ /* 0x000fca0000000000 */
[----:B------:R-:W-:Y:S01]  /*29e0*/  DFMA R18, R14, R18, UR6 ;  /* 0x000000060e127e2b */ /* 0x000fe20008000012 */
[----:B------:R-:W-:Y:S01]  /*29f0*/  UMOV UR6, 0x9999a3c4 ;  /* 0x9999a3c400067882 */ /* 0x000fe20000000000 */
[----:B------:R-:W-:-:S06]  /*2a00*/  UMOV UR7, 0x3f899999 ;  /* 0x3f89999900077882 */ /* 0x000fcc0000000000 */
[----:B------:R-:W-:Y:S01]  /*2a10*/  DFMA R18, R14, R18, UR6 ;  /* 0x000000060e127e2b */ /* 0x000fe20008000012 */
[----:B------:R-:W-:Y:S01]  /*2a20*/  UMOV UR6, 0x55555554 ;  /* 0x5555555400067882 */ /* 0x000fe20000000000 */
[----:B------:R-:W-:-:S06]  /*2a30*/  UMOV UR7, 0x3fb55555 ;  /* 0x3fb5555500077882 */ /* 0x000fcc0000000000 */
[----:B------:R-:W-:Y:S01]  /*2a40*/  DFMA R24, R14, R18, UR6 ;  /* 0x000000060e187e2b */ /* 0x000fe20008000012 */
[----:B------:R-:W-:Y:S01]  /*2a50*/  UMOV UR6, 0xfefa39ef ;  /* 0xfefa39ef00067882 */ /* 0x000fe20000000000 */
[----:B------:R-:W-:Y:S02]  /*2a60*/  UMOV UR7, 0x3fe62e42 ;  /* 0x3fe62e4200077882 */ /* 0x000fe40000000000 */
[----:B------:R-:W-:Y:S01]  /*2a70*/  DFMA R18, R16, -UR6, R20 ;  /* 0x8000000610127c2b */ /* 0x000fe20008000014 */
[----:B------:R-:W-:Y:S01]  /*2a80*/  UMOV UR6, 0x3b39803f ;  /* 0x3b39803f00067882 */ /* 0x000fe20000000000 */
[----:B------:R-:W-:Y:S02]  /*2a90*/  UMOV UR7, 0x3c7abc9e ;  /* 0x3c7abc9e00077882 */ /* 0x000fe40000000000 */
[----:B------:R-:W-:-:S04]  /*2aa0*/  DMUL R24, R14, R24 ;  /* 0x000000180e187228 */ /* 0x000fc80000000000 */
[----:B------:R-:W-:-:S04]  /*2ab0*/  DADD R18, -R12, R18 ;  /* 0x000000000c127229 */ /* 0x000fc80000000112 */
[----:B------:R-:W-:-:S08]  /*2ac0*/  DFMA R22, R12, R24, R22 ;  /* 0x000000180c16722b */ /* 0x000fd00000000016 */
[----:B------:R-:W-:-:S08]  /*2ad0*/  DADD R18, R22, -R18 ;  /* 0x0000000016127229 */ /* 0x000fd00000000812 */
[----:B------:R-:W-:-:S08]  /*2ae0*/  DFMA R18, R16, UR6, R18 ;  /* 0x0000000610127c2b */ /* 0x000fd00008000012 */
[----:B------:R-:W-:Y:S01]  /*2af0*/  DADD R18, R20, R18 ;  /* 0x0000000014127229 */ /* 0x000fe20000000012 */
[----:B------:R-:W-:Y:S10]  /*2b00*/  BRA `(.L_x_31) ;  /* 0x0000000000187947 */ /* 0x000ff40003800000 */
.L_x_30:
[----:B------:R-:W-:Y:S01]  /*2b10*/  MOV R6, 0x0 ;  /* 0x0000000000067802 */ /* 0x000fe20000000f00 */
[----:B------:R-:W-:Y:S01]  /*2b20*/  IMAD.MOV.U32 R7, RZ, RZ, 0x7ff00000 ;  /* 0x7ff00000ff077424 */ /* 0x000fe200078e00ff */
[----:B------:R-:W-:-:S05]  /*2b30*/  LOP3.LUT P0, RZ, R13, 0x7fffffff, RZ, 0xc0, !PT ;  /* 0x7fffffff0dff7812 */ /* 0x000fca000780c0ff */
[----:B------:R-:W-:-:S10]  /*2b40*/  DFMA R6, R12, R6, +INF ;  /* 0x7ff000000c06742b */ /* 0x000fd40000000006 */
[----:B------:R-:W-:Y:S02]  /*2b50*/  FSEL R18, R6, RZ, P0 ;  /* 0x000000ff06127208 */ /* 0x000fe40000000000 */
[----:B------:R-:W-:-:S07]  /*2b60*/  FSEL R19, R7, -QNAN , P0 ;  /* 0xfff0000007137808 */ /* 0x000fce0000000000 */
.L_x_31:
[----:B------:R-:W-:Y:S05]  /*2b70*/  BSYNC.RECONVERGENT B0 ;  /* 0x0000000000007941 */ /* 0x000fea0003800200 */
.L_x_29:
[----:B------:R-:W0:Y:S01]  /*2b80*/  LDCU UR6, c[0x0][0x394] ;  /* 0x00007280ff0677ac */ /* 0x000e220008000800 */
[----:B------:R-:W-:Y:S01]  /*2b90*/  DMUL R18, R18, 0.5 ;  /* 0x3fe0000012127828 */ /* 0x000fe20000000000 */
[----:B------:R-:W1:Y:S07]  /*2ba0*/  LDC.64 R6, c[0x0][0x3a0] ;  /* 0x0000e800ff067b82 */ /* 0x000e6e0000000a00 */
[----:B------:R-:W-:-:S06]  /*2bb0*/  DFMA R8, R8, 0.5, R18 ;  /* 0x3fe000000808782b */ /* 0x000fcc0000000012 */
[----:B------:R-:W2:Y:S01]  /*2bc0*/  F2F.F32.F64 R13, R8 ;  /* 0x00000008000d7310 */ /* 0x000ea20000301000 */
[----:B0-----:R-:W-:Y:S01]  /*2bd0*/  ISETP.NE.AND P0, PT, R5, UR6, PT ;  /* 0x0000000605007c0c */ /* 0x001fe2000bf05270 */
[----:B-1----:R-:W-:-:S05]  /*2be0*/  IMAD.WIDE R6, R3, 0x4, R6 ;  /* 0x0000000403067825 */ /* 0x002fca00078e0206 */
[----:B--2---:R0:W-:Y:S07]  /*2bf0*/  STG.E desc[UR4][R6.64], R13 ;  /* 0x0000000d06007986 */ /* 0x0041ee000c101904 */
[----:B------:R-:W-:Y:S05]  /*2c00*/  @!P0 EXIT ;  /* 0x000000000000894d */ /* 0x000fea0003800000 */
[----:B------:R-:W-:Y:S01]  /*2c10*/  IMAD.MOV.U32 R3, RZ, RZ, R5 ;  /* 0x000000ffff037224 */ /* 0x000fe200078e0005 */
[----:B------:R-:W-:Y:S06]  /*2c20*/  BRA `(.L_x_32) ;  /* 0xffffffe800687947 */ /* 0x000fec000383ffff */
        .weak           $__internal_0_$__cuda_sm20_div_rn_f64_full
        .type           $__internal_0_$__cuda_sm20_div_rn_f64_full,@function
        .size           $__internal_0_$__cuda_sm20_div_rn_f64_full,(.L_x_70 - $__internal_0_$__cuda_sm20_div_rn_f64_full)
$__internal_0_$__cuda_sm20_div_rn_f64_full:
[C---:B------:R-:W-:Y:S01]  /*2c30*/  FSETP.GEU.AND P0, PT, |R13|.reuse, 1.469367938527859385e-39, PT ;  /* 0x001000000d00780b */ /* 0x040fe20003f0e200 */
[----:B------:R-:W-:Y:S01]  /*2c40*/  IMAD.MOV.U32 R25, RZ, RZ, 0x1ca00000 ;  /* 0x1ca00000ff197424 */ /* 0x000fe200078e00ff */
[----:B------:R-:W-:Y:S01]  /*2c50*/  LOP3.LUT R14, R13, 0x800fffff, RZ, 0xc0, !PT ;  /* 0x800fffff0d0e7812 */ /* 0x000fe200078ec0ff */
[----:B------:R-:W-:Y:S01]  /*2c60*/  BSSY.RECONVERGENT B1, `(.L_x_33) ;  /* 0x0000054000017945 */ /* 0x000fe20003800200 */
[----:B------:R-:W-:Y:S02]  /*2c70*/  MOV R16, 0x1 ;  /* 0x0000000100107802 */ /* 0x000fe40000000f00 */
[----:B------:R-:W-:Y:S01]  /*2c80*/  LOP3.LUT R15, R14, 0x3ff00000, RZ, 0xfc, !PT ;  /* 0x3ff000000e0f7812 */ /* 0x000fe200078efcff */
[----:B------:R-:W-:Y:S01]  /*2c90*/  IMAD.MOV.U32 R14, RZ, RZ, R12 ;  /* 0x000000ffff0e7224 */ /* 0x000fe200078e000c */
[C---:B------:R-:W-:Y:S02]  /*2ca0*/  FSETP.GEU.AND P2, PT, |R7|.reuse, 1.469367938527859385e-39, PT ;  /* 0x001000000700780b */ /* 0x040fe40003f4e200 */
[----:B------:R-:W-:-:S02]  /*2cb0*/  LOP3.LUT R24, R7, 0x7ff00000, RZ, 0xc0, !PT ;  /* 0x7ff0000007187812 */ /* 0x000fc400078ec0ff */
[----:B------:R-:W-:Y:S01]  /*2cc0*/  LOP3.LUT R27, R13, 0x7ff00000, RZ, 0xc0, !PT ;  /* 0x7ff000000d1b7812 */ /* 0x000fe200078ec0ff */
[----:B------:R-:W-:-:S03]  /*2cd0*/  @!P0 DMUL R14, R12, 8.98846567431157953865e+307 ;  /* 0x7fe000000c0e8828 */ /* 0x000fc60000000000 */
[----:B------:R-:W-:-:S03]  /*2ce0*/  ISETP.GE.U32.AND P1, PT, R24, R27, PT ;  /* 0x0000001b1800720c */ /* 0x000fc60003f26070 */
[----:B------:R-:W0:Y:S02]  /*2cf0*/  MUFU.RCP64H R17, R15 ;  /* 0x0000000f00117308 */ /* 0x000e240000001800 */
[----:B------:R-:W-:Y:S02]  /*2d00*/  @!P2 LOP3.LUT R19, R13, 0x7ff00000, RZ, 0xc0, !PT ;  /* 0x7ff000000d13a812 */ /* 0x000fe400078ec0ff */
[----:B------:R-:W-:Y:S02]  /*2d10*/  @!P0 LOP3.LUT R27, R15, 0x7ff00000, RZ, 0xc0, !PT ;  /* 0x7ff000000f1b8812 */ /* 0x000fe400078ec0ff */
[----:B------:R-:W-:-:S04]  /*2d20*/  @!P2 ISETP.GE.U32.AND P3, PT, R24, R19, PT ;  /* 0x000000131800a20c */ /* 0x000fc80003f66070 */
[----:B------:R-:W-:-:S04]  /*2d30*/  @!P2 SEL R19, R25, 0x63400000, !P3 ;  /* 0x634000001913a807 */ /* 0x000fc80005800000 */
[----:B------:R-:W-:Y:S01]  /*2d40*/  @!P2 LOP3.LUT R22, R19, 0x80000000, R7, 0xf8, !PT ;  /* 0x800000001316a812 */ /* 0x000fe200078ef807 */
[----:B0-----:R-:W-:-:S03]  /*2d50*/  DFMA R20, R16, -R14, 1 ;  /* 0x3ff000001014742b */ /* 0x001fc6000000080e */
[----:B------:R-:W-:Y:S01]  /*2d60*/  @!P2 LOP3.LUT R23, R22, 0x100000, RZ, 0xfc, !PT ;  /* 0x001000001617a812 */ /* 0x000fe200078efcff */
[----:B------:R-:W-:-:S04]  /*2d70*/  @!P2 IMAD.MOV.U32 R22, RZ, RZ, RZ ;  /* 0x000000ffff16a224 */ /* 0x000fc800078e00ff */
[----:B------:R-:W-:-:S08]  /*2d80*/  DFMA R20, R20, R20, R20 ;  /* 0x000000141414722b */ /* 0x000fd00000000014 */
[----:B------:R-:W-:Y:S01]  /*2d90*/  DFMA R20, R16, R20, R16 ;  /* 0x000000141014722b */ /* 0x000fe20000000010 */
[----:B------:R-:W-:Y:S01]  /*2da0*/  SEL R17, R25, 0x63400000, !P1 ;  /* 0x6340000019117807 */ /* 0x000fe20004800000 */
[----:B------:R-:W-:-:S03]  /*2db0*/  IMAD.MOV.U32 R16, RZ, RZ, R6 ;  /* 0x000000ffff107224 */ /* 0x000fc600078e0006 */
[----:B------:R-:W-:-:S03]  /*2dc0*/  LOP3.LUT R17, R17, 0x800fffff, R7, 0xf8, !PT ;  /* 0x800fffff11117812 */ /* 0x000fc600078ef807 */
[----:B------:R-:W-:-:S03]  /*2dd0*/  DFMA R18, R20, -R14, 1 ;  /* 0x3ff000001412742b */ /* 0x000fc6000000080e */
[----:B------:R-:W-:-:S05]  /*2de0*/  @!P2 DFMA R16, R16, 2, -R22 ;  /* 0x400000001010a82b */ /* 0x000fca0000000816 */
[----:B------:R-:W-:-:S08]  /*2df0*/  DFMA R18, R20, R18, R20 ;  /* 0x000000121412722b */ /* 0x000fd00000000014 */
[----:B------:R-:W-:-:S08]  /*2e00*/  DMUL R20, R18, R16 ;  /* 0x0000001012147228 */ /* 0x000fd00000000000 */
[----:B------:R-:W-:-:S08]  /*2e10*/  DFMA R22, R20, -R14, R16 ;  /* 0x8000000e1416722b */ /* 0x000fd00000000010 */
[----:B------:R-:W-:Y:S01]  /*2e20*/  DFMA R22, R18, R22, R20 ;  /* 0x000000161216722b */ /* 0x000fe20000000014 */
[----:B------:R-:W-:Y:S01]  /*2e30*/  MOV R20, R24 ;  /* 0x0000001800147202 */ /* 0x000fe20000000f00 */
[----:B------:R-:W-:Y:S01]  /*2e40*/  VIADD R19, R27, 0xffffffff ;  /* 0xffffffff1b137836 */ /* 0x000fe20000000000 */
[----:B------:R-:W-:-:S05]  /*2e50*/  @!P2 LOP3.LUT R20, R17, 0x7ff00000, RZ, 0xc0, !PT ;  /* 0x7ff000001114a812 */ /* 0x000fca00078ec0ff */
[----:B------:R-:W-:-:S05]  /*2e60*/  VIADD R18, R20, 0xffffffff ;  /* 0xffffffff14127836 */ /* 0x000fca0000000000 */
[----:B------:R-:W-:-:S04]  /*2e70*/  ISETP.GT.U32.AND P0, PT, R18, 0x7feffffe, PT ;  /* 0x7feffffe1200780c */ /* 0x000fc80003f04070 */
[----:B------:R-:W-:-:S13]  /*2e80*/  ISETP.GT.U32.OR P0, PT, R19, 0x7feffffe, P0 ;  /* 0x7feffffe1300780c */ /* 0x000fda0000704470 */
[----:B------:R-:W-:Y:S05]  /*2e90*/  @P0 BRA `(.L_x_34) ;  /* 0x00000000006c0947 */ /* 0x000fea0003800000 */
[----:B------:R-:W-:-:S04]  /*2ea0*/  LOP3.LUT R7, R13, 0x7ff00000, RZ, 0xc0, !PT ;  /* 0x7ff000000d077812 */ /* 0x000fc800078ec0ff */
[CC--:B------:R-:W-:Y:S02]  /*2eb0*/  VIADDMNMX R6, R24.reuse, -R7.reuse, 0xb9600000, !PT ;  /* 0xb960000018067446 */ /* 0x0c0fe40007800907 */
[----:B------:R-:W-:Y:S02]  /*2ec0*/  ISETP.GE.U32.AND P0, PT, R24, R7, PT ;  /* 0x000000071800720c */ /* 0x000fe40003f06070 */
[----:B------:R-:W-:Y:S02]  /*2ed0*/  VIMNMX R6, PT, PT, R6, 0x46a00000, PT ;  /* 0x46a0000006067848 */ /* 0x000fe40003fe0100 */
[----:B------:R-:W-:-:S05]  /*2ee0*/  SEL R25, R25, 0x63400000, !P0 ;  /* 0x6340000019197807 */ /* 0x000fca0004000000 */
[----:B------:R-:W-:Y:S02]  /*2ef0*/  IMAD.IADD R20, R6, 0x1, -R25 ;  /* 0x0000000106147824 */ /* 0x000fe400078e0a19 */
[----:B------:R-:W-:-:S03]  /*2f00*/  IMAD.MOV.U32 R6, RZ, RZ, RZ ;  /* 0x000000ffff067224 */ /* 0x000fc600078e00ff */
[----:B------:R-:W-:-:S06]  /*2f10*/  IADD3 R7, PT, PT, R20, 0x7fe00000, RZ ;  /* 0x7fe0000014077810 */ /* 0x000fcc0007ffe0ff */
[----:B------:R-:W-:-:S10]  /*2f20*/  DMUL R18, R22, R6 ;  /* 0x0000000616127228 */ /* 0x000fd40000000000 */
[----:B------:R-:W-:-:S13]  /*2f30*/  FSETP.GTU.AND P0, PT, |R19|, 1.469367938527859385e-39, PT ;  /* 0x001000001300780b */ /* 0x000fda0003f0c200 */
[----:B------:R-:W-:Y:S05]  /*2f40*/  @P0 BRA `(.L_x_35) ;  /* 0x0000000000940947 */ /* 0x000fea0003800000 */
[----:B------:R-:W-:Y:S01]  /*2f50*/  DFMA R14, R22, -R14, R16 ;  /* 0x8000000e160e722b */ /* 0x000fe20000000010 */
[----:B------:R-:W-:-:S09]  /*2f60*/  IMAD.MOV.U32 R12, RZ, RZ, RZ ;  /* 0x000000ffff0c7224 */ /* 0x000fd200078e00ff */
[C---:B------:R-:W-:Y:S02]  /*2f70*/  FSETP.NEU.AND P0, PT, R15.reuse, RZ, PT ;  /* 0x000000ff0f00720b */ /* 0x040fe40003f0d000 */
[----:B------:R-:W-:-:S04]  /*2f80*/  LOP3.LUT R17, R15, 0x80000000, R13, 0x48, !PT ;  /* 0x800000000f117812 */ /* 0x000fc800078e480d */
[----:B------:R-:W-:-:S07]  /*2f90*/  LOP3.LUT R13, R17, R7, RZ, 0xfc, !PT ;  /* 0x00000007110d7212 */ /* 0x000fce00078efcff */
[----:B------:R-:W-:Y:S05]  /*2fa0*/  @!P0 BRA `(.L_x_35) ;  /* 0x00000000007c8947 */ /* 0x000fea0003800000 */
[----:B------:R-:W-:Y:S01]  /*2fb0*/  IADD3 R7, PT, PT, -R20, RZ, RZ ;  /* 0x000000ff14077210 */ /* 0x000fe20007ffe1ff */
[----:B------:R-:W-:Y:S01]  /*2fc0*/  IMAD.MOV.U32 R6, RZ, RZ, RZ ;  /* 0x000000ffff067224 */ /* 0x000fe200078e00ff */
[----:B------:R-:W-:-:S05]  /*2fd0*/  DMUL.RP R12, R22, R12 ;  /* 0x0000000c160c7228 */ /* 0x000fca0000008000 */
[----:B------:R-:W-:-:S05]  /*2fe0*/  DFMA R6, R18, -R6, R22 ;  /* 0x800000061206722b */ /* 0x000fca0000000016 */
[----:B------:R-:W-:Y:S02]  /*2ff0*/  LOP3.LUT R17, R13, R17, RZ, 0x3c, !PT ;  /* 0x000000110d117212 */ /* 0x000fe400078e3cff */
[----:B------:R-:W-:-:S04]  /*3000*/  IADD3 R6, PT, PT, -R20, -0x43300000, RZ ;  /* 0xbcd0000014067810 */ /* 0x000fc80007ffe1ff */
[----:B------:R-:W-:-:S04]  /*3010*/  FSETP.NEU.AND P0, PT, |R7|, R6, PT ;  /* 0x000000060700720b */ /* 0x000fc80003f0d200 */
[----:B------:R-:W-:Y:S02]  /*3020*/  FSEL R18, R12, R18, !P0 ;  /* 0x000000120c127208 */ /* 0x000fe40004000000 */
[----:B------:R-:W-:Y:S01]  /*3030*/  FSEL R19, R17, R19, !P0 ;  /* 0x0000001311137208 */ /* 0x000fe20004000000 */
[----:B------:R-:W-:Y:S06]  /*3040*/  BRA `(.L_x_35) ;  /* 0x0000000000547947 */ /* 0x000fec0003800000 */
.L_x_34:
[----:B------:R-:W-:-:S14]  /*3050*/  DSETP.NAN.AND P0, PT, R6, R6, PT ;  /* 0x000000060600722a */ /* 0x000fdc0003f08000 */
[----:B------:R-:W-:Y:S05]  /*3060*/  @P0 BRA `(.L_x_36) ;  /* 0x0000000000440947 */ /* 0x000fea0003800000 */
[----:B------:R-:W-:-:S14]  /*3070*/  DSETP.NAN.AND P0, PT, R12, R12, PT ;  /* 0x0000000c0c00722a */ /* 0x000fdc0003f08000 */
[----:B------:R-:W-:Y:S05]  /*3080*/  @P0 BRA `(.L_x_37) ;  /* 0x0000000000300947 */ /* 0x000fea0003800000 */
[----:B------:R-:W-:Y:S01]  /*3090*/  ISETP.NE.AND P0, PT, R20, R27, PT ;  /* 0x0000001b1400720c */ /* 0x000fe20003f05270 */
[----:B------:R-:W-:Y:S01]  /*30a0*/  IMAD.MOV.U32 R18, RZ, RZ, 0x0 ;  /* 0x00000000ff127424 */ /* 0x000fe200078e00ff */
[----:B------:R-:W-:-:S11]  /*30b0*/  MOV R19, 0xfff80000 ;  /* 0xfff8000000137802 */ /* 0x000fd60000000f00 */
[----:B------:R-:W-:Y:S05]  /*30c0*/  @!P0 BRA `(.L_x_35) ;  /* 0x0000000000348947 */ /* 0x000fea0003800000 */
[----:B------:R-:W-:Y:S02]  /*30d0*/  ISETP.NE.AND P0, PT, R20, 0x7ff00000, PT ;  /* 0x7ff000001400780c */ /* 0x000fe40003f05270 */
[----:B------:R-:W-:Y:S02]  /*30e0*/  LOP3.LUT R19, R7, 0x80000000, R13, 0x48, !PT ;  /* 0x8000000007137812 */ /* 0x000fe400078e480d */
[----:B------:R-:W-:-:S13]  /*30f0*/  ISETP.EQ.OR P0, PT, R27, RZ, !P0 ;  /* 0x000000ff1b00720c */ /* 0x000fda0004702670 */
[----:B------:R-:W-:Y:S01]  /*3100*/  @P0 LOP3.LUT R6, R19, 0x7ff00000, RZ, 0xfc, !PT ;  /* 0x7ff0000013060812 */ /* 0x000fe200078efcff */
[----:B------:R-:W-:Y:S02]  /*3110*/  @!P0 IMAD.MOV.U32 R18, RZ, RZ, RZ ;  /* 0x000000ffff128224 */ /* 0x000fe400078e00ff */
[----:B------:R-:W-:Y:S01]  /*3120*/  @P0 IMAD.MOV.U32 R18, RZ, RZ, RZ ;  /* 0x000000ffff120224 */ /* 0x000fe200078e00ff */
[----:B------:R-:W-:Y:S01]  /*3130*/  @P0 MOV R19, R6 ;  /* 0x0000000600130202 */ /* 0x000fe20000000f00 */
[----:B------:R-:W-:Y:S06]  /*3140*/  BRA `(.L_x_35) ;  /* 0x0000000000147947 */ /* 0x000fec0003800000 */
.L_x_37:
[----:B------:R-:W-:Y:S01]  /*3150*/  LOP3.LUT R19, R13, 0x80000, RZ, 0xfc, !PT ;  /* 0x000800000d137812 */ /* 0x000fe200078efcff */
[----:B------:R-:W-:Y:S01]  /*3160*/  IMAD.MOV.U32 R18, RZ, RZ, R12 ;  /* 0x000000ffff127224 */ /* 0x000fe200078e000c */
[----:B------:R-:W-:Y:S06]  /*3170*/  BRA `(.L_x_35) ;  /* 0x0000000000087947 */ /* 0x000fec0003800000 */
.L_x_36:
[----:B------:R-:W-:Y:S01]  /*3180*/  LOP3.LUT R19, R7, 0x80000, RZ, 0xfc, !PT ;  /* 0x0008000007137812 */ /* 0x000fe200078efcff */
[----:B------:R-:W-:-:S07]  /*3190*/  IMAD.MOV.U32 R18, RZ, RZ, R6 ;  /* 0x000000ffff127224 */ /* 0x000fce00078e0006 */
.L_x_35:
[----:B------:R-:W-:Y:S05]  /*31a0*/  BSYNC.RECONVERGENT B1 ;  /* 0x0000000000017941 */ /* 0x000fea0003800200 */
.L_x_33:
[----:B------:R-:W-:Y:S01]  /*31b0*/  MOV R6, R4 ;  /* 0x0000000400067202 */ /* 0x000fe20000000f00 */
[----:B------:R-:W-:-:S04]  /*31c0*/  IMAD.MOV.U32 R7, RZ, RZ, 0x0 ;  /* 0x00000000ff077424 */ /* 0x000fc800078e00ff */
[----:B------:R-:W-:Y:S05]  /*31d0*/  RET.REL.NODEC R6 `(fisher_many_series_one_param_f32) ;  /* 0xffffffcc06887950 */ /* 0x000fea0003c3ffff */
.L_x_38:
[----:B------:R-:W-:-:S00]  /*31e0*/  BRA `(.L_x_38) ;  /* 0xfffffffc00fc7947 */ /* 0x000fc0000383ffff */
[----:B------:R-:W-:-:S00]  /*31f0*/  NOP ;  /* 0x0000000000007918 */ /* 0x000fc00000000000 */
        /* <DEDUP_REMOVED lines=8> */
.L_x_70:


//--------------------- .text.fisher_batch_f32    --------------------------
	.section	.text.fisher_batch_f32,"ax",@progbits
	.align	128
        .global         fisher_batch_f32
        .type           fisher_batch_f32,@function
        .size           fisher_batch_f32,(.L_x_71 - fisher_batch_f32)
        .other          fisher_batch_f32,@"STO_CUDA_ENTRY STV_DEFAULT"
fisher_batch_f32:
.text.fisher_batch_f32:
[----:B------:R-:W-:Y:S01]  /*0000*/  LDC R1, c[0x0][0x37c] ;  /* 0x0000df00ff017b82 */ /* 0x000fe20000000800 */
[----:B------:R-:W0:Y:S01]  /*0010*/  S2R R0, SR_CTAID.X ;  /* 0x0000000000007919 */ /* 0x000e220000002500 */
[----:B------:R-:W0:Y:S02]  /*0020*/  LDCU UR4, c[0x0][0x394] ;  /* 0x00007280ff0477ac */ /* 0x000e240008000800 */
[----:B0-----:R-:W-:-:S13]  /*0030*/  ISETP.GE.AND P0, PT, R0, UR4, PT ;  /* 0x0000000400007c0c */ /* 0x001fda000bf06270 */
[----:B------:R-:W-:Y:S05]  /*0040*/  @P0 EXIT ;  /* 0x000000000000094d */ /* 0x000fea0003800000 */
[----:B------:R-:W0:Y:S01]  /*0050*/  LDC.64 R4, c[0x0][0x388] ;  /* 0x0000e200ff047b82 */ /* 0x000e220000000a00 */
[----:B------:R-:W1:Y:S07]  /*0060*/  LDCU.64 UR6, c[0x0][0x358] ;  /* 0x00006b00ff0677ac */ /* 0x000e6e0008000a00 */
[----:B------:R-:W2:Y:S08]  /*0070*/  LDC R6, c[0x0][0x398] ;  /* 0x0000e600ff067b82 */ /* 0x000eb00000000800 */
[----:B------:R-:W3:Y:S01]  /*0080*/  LDC R3, c[0x0][0x390] ;  /* 0x0000e400ff037b82 */ /* 0x000ee20000000800 */
[----:B0-----:R-:W-:-:S05]  /*0090*/  IMAD.WIDE.U32 R4, R0, 0x4, R4 ;  /* 0x0000000400047825 */ /* 0x001fca00078e0004 */
[----:B-1----:R-:W4:Y:S01]  /*00a0*/  LDG.E.CONSTANT R2, desc[UR6][R4.64] ;  /* 0x0000000604027981 */ /* 0x002f22000c1e9900 */
[----:B--2---:R-:W-:Y:S02]  /*00b0*/  ISETP.GT.AND P0, PT, R6, -0x1, PT ;  /* 0xffffffff0600780c */ /* 0x004fe40003f04270 */
[----:B---3--:R-:W-:Y:S01]  /*00c0*/  ISETP.GT.AND P1, PT, R3, R6, PT ;  /* 0x000000060300720c */ /* 0x008fe20003f24270 */
[----:B------:R-:W-:Y:S01]  /*00d0*/  IMAD R0, R0, R3, RZ ;  /* 0x0000000300007224 */ /* 0x000fe200078e02ff */
[----:B----4-:R-:W-:-:S04]  /*00e0*/  ISETP.GT.AND P0, PT, R2, RZ, P0 ;  /* 0x000000ff0200720c */ /* 0x010fc80000704270 */
[----:B------:R-:W-:-:S13]  /*00f0*/  ISETP.LE.AND P0, PT, R2, R3, P0 ;  /* 0x000000030200720c */ /* 0x000fda0000703270 */
        /* <DEDUP_REMOVED lines=8> */
[----:B------:R-:W0:Y:S01]  /*0180*/  LDCU.128 UR8, c[0x0][0x3a0] ;  /* 0x00007400ff0877ac */ /* 0x000e220008000c00 */
[----:B------:R-:W-:Y:S01]  /*0190*/  IMAD.MOV.U32 R6, RZ, RZ, 0x10 ;  /* 0x00000010ff067424 */ /* 0x000fe200078e00ff */
[----:B------:R-:W-:Y:S01]  /*01a0*/  LOP3.LUT R5, R3, 0x7ffffff8, RZ, 0xc0, !PT ;  /* 0x7ffffff803057812 */ /* 0x000fe200078ec0ff */
[----:B------:R-:W-:Y:S02]  /*01b0*/  IMAD.MOV.U32 R7, RZ, RZ, 0x0 ;  /* 0x00000000ff077424 */ /* 0x000fe400078e00ff */
[----:B------:R-:W-:-:S04]  /*01c0*/  IMAD.WIDE.U32 R6, R0, 0x4, R6 ;  /* 0x0000000400067825 */ /* 0x000fc800078e0006 */
[----:B------:R-:W-:Y:S01]  /*01d0*/  IMAD.MOV R2, RZ, RZ, -R5 ;  /* 0x000000ffff027224 */ /* 0x000fe200078e0a05 */
[C---:B0-----:R-:W-:Y:S02]  /*01e0*/  IADD3 R10, P1, PT, R6.reuse, UR10, RZ ;  /* 0x0000000a060a7c10 */ /* 0x041fe4000ff3e0ff */
[----:B------:R-:W-:Y:S02]  /*01f0*/  IADD3 R4, P2, PT, R6, UR8, RZ ;  /* 0x0000000806047c10 */ /* 0x000fe4000ff5e0ff */
[C---:B------:R-:W-:Y:S02]  /*0200*/  IADD3.X R13, PT, PT, R7.reuse, UR11, RZ, P1, !PT ;  /* 0x0000000b070d7c10 */ /* 0x040fe40008ffe4ff */
[----:B------:R-:W-:-:S09]  /*0210*/  IADD3.X R11, PT, PT, R7, UR9, RZ, P2, !PT ;  /* 0x00000009070b7c10 */ /* 0x000fd200097fe4ff */
.L_x_41:
[----:B0-----:R-:W-:Y:S02]  /*0220*/  IMAD.MOV.U32 R15, RZ, RZ, 0x7fc00000 ;  /* 0x7fc00000ff0f7424 */ /* 0x001fe400078e00ff */
[----:B------:R-:W-:Y:S02]  /*0230*/  IMAD.MOV.U32 R8, RZ, RZ, R4 ;  /* 0x000000ffff087224 */ /* 0x000fe400078e0004 */
[----:B------:R-:W-:Y:S02]  /*0240*/  IMAD.MOV.U32 R9, RZ, RZ, R11 ;  /* 0x000000ffff097224 */ /* 0x000fe400078e000b */
[----:B------:R-:W-:Y:S01]  /*0250*/  IMAD.MOV.U32 R6, RZ, RZ, R10 ;  /* 0x000000ffff067224 */ /* 0x000fe200078e000a */
[----:B------:R-:W-:Y:S01]  /*0260*/  IADD3 R4, P3, PT, R8, 0x20, RZ ;  /* 0x0000002008047810 */ /* 0x000fe20007f7e0ff */
[----:B------:R-:W-:Y:S01]  /*0270*/  IMAD.MOV.U32 R7, RZ, RZ, R13 ;  /* 0x000000ffff077224 */ /* 0x000fe200078e000d */
[----:B------:R0:W-:Y:S01]  /*0280*/  STG.E desc[UR6][R8.64+-0x10], R15 ;  /* 0xfffff00f08007986 */ /* 0x0001e2000c101906 */
[----:B------:R-:W-:Y:S01]  /*0290*/  VIADD R2, R2, 0x8 ;  /* 0x0000000802027836 */ /* 0x000fe20000000000 */
[----:B------:R-:W-:Y:S01]  /*02a0*/  IADD3 R10, P2, PT, R6, 0x20, RZ ;  /* 0x00000020060a7810 */ /* 0x000fe20007f5e0ff */
[----:B------:R-:W-:Y:S01]  /*02b0*/  IMAD.X R11, RZ, RZ, R9, P3 ;  /* 0x000000ffff0b7224 */ /* 0x000fe200018e0609 */
[----:B------:R0:W-:Y:S02]  /*02c0*/  STG.E desc[UR6][R6.64+-0x10], R15 ;  /* 0xfffff00f06007986 */ /* 0x0001e4000c101906 */
[----:B------:R-:W-:Y:S01]  /*02d0*/  ISETP.NE.AND P1, PT, R2, RZ, PT ;  /* 0x000000ff0200720c */ /* 0x000fe20003f25270 */
[----:B------:R-:W-:Y:S01]  /*02e0*/  IMAD.X R13, RZ, RZ, R7, P2 ;  /* 0x000000ffff0d7224 */ /* 0x000fe200010e0607 */
[----:B------:R0:W-:Y:S04]  /*02f0*/  STG.E desc[UR6][R8.64+-0xc], R15 ;  /* 0xfffff40f08007986 */ /* 0x0001e8000c101906 */
        /* <DEDUP_REMOVED lines=12> */
[----:B------:R0:W-:Y:S01]  /*03c0*/  STG.E desc[UR6][R6.64+0xc], R15 ;  /* 0x00000c0f06007986 */ /* 0x0001e2000c101906 */
[----:B------:R-:W-:Y:S05]  /*03d0*/  @P1 BRA `(.L_x_41) ;  /* 0xfffffffc00901947 */ /* 0x000fea000383ffff */
.L_x_40:
[----:B------:R-:W-:Y:S05]  /*03e0*/  @!P0 EXIT ;  /* 0x000000000000894d */ /* 0x000fea0003800000 */
[----:B------:R-:W-:Y:S02]  /*03f0*/  ISETP.GE.U32.AND P1, PT, R12, 0x4, PT ;  /* 0x000000040c00780c */ /* 0x000fe40003f26070 */
[----:B------:R-:W-:-:S04]  /*0400*/  LOP3.LUT R4, R3, 0x3, RZ, 0xc0, !PT ;  /* 0x0000000303047812 */ /* 0x000fc800078ec0ff */
[----:B------:R-:W-:-:S07]  /*0410*/  ISETP.NE.AND P0, PT, R4, RZ, PT ;  /* 0x000000ff0400720c */ /* 0x000fce0003f05270 */
[----:B------:R-:W-:Y:S06]  /*0420*/  @!P1 BRA `(.L_x_42) ;  /* 0x0000000000609947 */ /* 0x000fec0003800000 */
[----:B0-----:R-:W0:Y:S01]  /*0430*/  LDC.64 R8, c[0x0][0x3a0] ;  /* 0x0000e800ff087b82 */ /* 0x001e220000000a00 */
[----:B------:R-:W1:Y:S01]  /*0440*/  LDCU.128 UR8, c[0x0][0x3a0] ;  /* 0x00007400ff0877ac */ /* 0x000e620008000c00 */
[C---:B------:R-:W-:Y:S01]  /*0450*/  IADD3 R2, P1, PT, R0.reuse, R5, RZ ;  /* 0x0000000500027210 */ /* 0x040fe20007f3e0ff */
[----:B------:R-:W-:Y:S02]  /*0460*/  IMAD.IADD R11, R0, 0x1, R5 ;  /* 0x00000001000b7824 */ /* 0x000fe400078e0205 */
[----:B------:R-:W-:Y:S02]  /*0470*/  IMAD.MOV.U32 R15, RZ, RZ, 0x7fc00000 ;  /* 0x7fc00000ff0f7424 */ /* 0x000fe400078e00ff */
[----:B------:R-:W-:Y:S01]  /*0480*/  IMAD.X R13, RZ, RZ, RZ, P1 ;  /* 0x000000ffff0d7224 */ /* 0x000fe200008e06ff */
[----:B------:R-:W2:Y:S01]  /*0490*/  LDC.64 R6, c[0x0][0x3a8] ;  /* 0x0000ea00ff067b82 */ /* 0x000ea20000000a00 */
[C---:B------:R-:W-:Y:S02]  /*04a0*/  IMAD.SHL.U32 R12, R2.reuse, 0x4, RZ ;  /* 0x00000004020c7824 */ /* 0x040fe400078e00ff */
[----:B------:R-:W-:Y:S01]  /*04b0*/  VIADD R5, R5, 0x4 ;  /* 0x0000000405057836 */ /* 0x000fe20000000000 */
[----:B------:R-:W-:-:S02]  /*04c0*/  SHF.L.U64.HI R2, R2, 0x2, R13 ;  /* 0x0000000202027819 */ /* 0x000fc4000001020d */
[C---:B-1----:R-:W-:Y:S02]  /*04d0*/  IADD3 R10, P1, PT, R12.reuse, UR8, RZ ;  /* 0x000000080c0a7c10 */ /* 0x042fe4000ff3e0ff */
[----:B------:R-:W-:Y:S01]  /*04e0*/  IADD3 R12, P2, PT, R12, UR10, RZ ;  /* 0x0000000a0c0c7c10 */ /* 0x000fe2000ff5e0ff */
[----:B0-----:R-:W-:-:S03]  /*04f0*/  IMAD.WIDE.U32 R8, R11, 0x4, R8 ;  /* 0x000000040b087825 */ /* 0x001fc600078e0008 */
[C---:B------:R-:W-:Y:S02]  /*0500*/  IADD3.X R13, PT, PT, R2.reuse, UR11, RZ, P2, !PT ;  /* 0x0000000b020d7c10 */ /* 0x040fe400097fe4ff */
[----:B------:R1:W-:Y:S01]  /*0510*/  STG.E desc[UR6][R8.64], R15 ;  /* 0x0000000f08007986 */ /* 0x0003e2000c101906 */
[----:B--2---:R-:W-:Y:S01]  /*0520*/  IMAD.WIDE.U32 R6, R11, 0x4, R6 ;  /* 0x000000040b067825 */ /* 0x004fe200078e0006 */
[----:B------:R-:W-:-:S04]  /*0530*/  IADD3.X R11, PT, PT, R2, UR9, RZ, P1, !PT ;  /* 0x00000009020b7c10 */ /* 0x000fc80008ffe4ff */
[----:B------:R1:W-:Y:S04]  /*0540*/  STG.E desc[UR6][R6.64], R15 ;  /* 0x0000000f06007986 */ /* 0x0003e8000c101906 */
[----:B------:R1:W-:Y:S04]  /*0550*/  STG.E desc[UR6][R10.64+0x4], R15 ;  /* 0x0000040f0a007986 */ /* 0x0003e8000c101906 */
[----:B------:R1:W-:Y:S04]  /*0560*/  STG.E desc[UR6][R12.64+0x4], R15 ;  /* 0x0000040f0c007986 */ /* 0x0003e8000c101906 */
[----:B------:R1:W-:Y:S04]  /*0570*/  STG.E desc[UR6][R10.64+0x8], R15 ;  /* 0x0000080f0a007986 */ /* 0x0003e8000c101906 */
[----:B------:R1:W-:Y:S04]  /*0580*/  STG.E desc[UR6][R12.64+0x8], R15 ;  /* 0x0000080f0c007986 */ /* 0x0003e8000c101906 */
[----:B------:R1:W-:Y:S04]  /*0590*/  STG.E desc[UR6][R10.64+0xc], R15 ;  /* 0x00000c0f0a007986 */ /* 0x0003e8000c101906 */
[----:B------:R1:W-:Y:S02]  /*05a0*/  STG.E desc[UR6][R12.64+0xc], R15 ;  /* 0x00000c0f0c007986 */ /* 0x0003e4000c101906 */
.L_x_42:
[----:B------:R-:W-:Y:S05]  /*05b0*/  @!P0 EXIT ;  /* 0x000000000000894d */ /* 0x000fea0003800000 */
[----:B------:R-:W-:Y:S02]  /*05c0*/  ISETP.NE.AND P1, PT, R4, 0x1, PT ;  /* 0x000000010400780c */ /* 0x000fe40003f25270 */
[----:B------:R-:W-:-:S04]  /*05d0*/  LOP3.LUT R3, R3, 0x1, RZ, 0xc0, !PT ;  /* 0x0000000103037812 */ /* 0x000fc800078ec0ff */
[----:B------:R-:W-:-:S07]  /*05e0*/  ISETP.NE.U32.AND P0, PT, R3, 0x1, PT ;  /* 0x000000010300780c */ /* 0x000fce0003f05070 */
[----:B------:R-:W-:Y:S06]  /*05f0*/  @!P1 BRA `(.L_x_43) ;  /* 0x0000000000509947 */ /* 0x000fec0003800000 */
[----:B------:R-:W2:Y:S01]  /*0600*/  LDC.64 R2, c[0x0][0x3a0] ;  /* 0x0000e800ff027b82 */ /* 0x000ea20000000a00 */
[----:B------:R-:W3:Y:S01]  /*0610*/  LDCU.128 UR8, c[0x0][0x3a0] ;  /* 0x00007400ff0877ac */ /* 0x000ee20008000c00 */
[C---:B------:R-:W-:Y:S01]  /*0620*/  IADD3 R4, P1, PT, R0.reuse, R5, RZ ;  /* 0x0000000500047210 */ /* 0x040fe20007f3e0ff */
[----:B01----:R-:W-:Y:S02]  /*0630*/  IMAD.IADD R9, R0, 0x1, R5 ;  /* 0x0000000100097824 */ /* 0x003fe400078e0205 */
[----:B------:R-:W-:Y:S02]  /*0640*/  IMAD.MOV.U32 R13, RZ, RZ, 0x7fc00000 ;  /* 0x7fc00000ff0d7424 */ /* 0x000fe400078e00ff */
[----:B------:R-:W-:Y:S01]  /*0650*/  IMAD.X R11, RZ, RZ, RZ, P1 ;  /* 0x000000ffff0b7224 */ /* 0x000fe200008e06ff */
[----:B------:R-:W0:Y:S01]  /*0660*/  LDC.64 R6, c[0x0][0x3a8] ;  /* 0x0000ea00ff067b82 */ /* 0x000e220000000a00 */
[C---:B------:R-:W-:Y:S02]  /*0670*/  IMAD.SHL.U32 R10, R4.reuse, 0x4, RZ ;  /* 0x00000004040a7824 */ /* 0x040fe400078e00ff */
[----:B------:R-:W-:Y:S01]  /*0680*/  VIADD R5, R5, 0x2 ;  /* 0x0000000205057836 */ /* 0x000fe20000000000 */
[----:B------:R-:W-:-:S02]  /*0690*/  SHF.L.U64.HI R11, R4, 0x2, R11 ;  /* 0x00000002040b7819 */ /* 0x000fc4000001020b */
[C---:B---3--:R-:W-:Y:S02]  /*06a0*/  IADD3 R8, P1, PT, R10.reuse, UR8, RZ ;  /* 0x000000080a087c10 */ /* 0x048fe4000ff3e0ff */
[----:B------:R-:W-:Y:S01]  /*06b0*/  IADD3 R10, P2, PT, R10, UR10, RZ ;  /* 0x0000000a0a0a7c10 */ /* 0x000fe2000ff5e0ff */
[----:B--2---:R-:W-:-:S05]  /*06c0*/  IMAD.WIDE.U32 R2, R9, 0x4, R2 ;  /* 0x0000000409027825 */ /* 0x004fca00078e0002 */
[----:B------:R2:W-:Y:S01]  /*06d0*/  STG.E desc[UR6][R2.64], R13 ;  /* 0x0000000d02007986 */ /* 0x0005e2000c101906 */
[----:B0-----:R-:W-:Y:S01]  /*06e0*/  IMAD.WIDE.U32 R6, R9, 0x4, R6 ;  /* 0x0000000409067825 */ /* 0x001fe200078e0006 */
[C---:B------:R-:W-:Y:S02]  /*06f0*/  IADD3.X R9, PT, PT, R11.reuse, UR9, RZ, P1, !PT ;  /* 0x000000090b097c10 */ /* 0x040fe40008ffe4ff */
[----:B------:R-:W-:Y:S02]  /*0700*/  IADD3.X R11, PT, PT, R11, UR11, RZ, P2, !PT ;  /* 0x0000000b0b0b7c10 */ /* 0x000fe400097fe4ff */
[----:B------:R2:W-:Y:S04]  /*0710*/  STG.E desc[UR6][R6.64], R13 ;  /* 0x0000000d06007986 */ /* 0x0005e8000c101906 */
[----:B------:R2:W-:Y:S04]  /*0720*/  STG.E desc[UR6][R8.64+0x4], R13 ;  /* 0x0000040d08007986 */ /* 0x0005e8000c101906 */
[----:B------:R2:W-:Y:S02]  /*0730*/  STG.E desc[UR6][R10.64+0x4], R13 ;  /* 0x0000040d0a007986 */ /* 0x0005e4000c101906 */
.L_x_43:
[----:B------:R-:W-:Y:S05]  /*0740*/  @P0 EXIT ;  /* 0x000000000000094d */ /* 0x000fea0003800000 */
[----:B--2---:R-:W2:Y:S01]  /*0750*/  LDC.64 R2, c[0x0][0x3a0] ;  /* 0x0000e800ff027b82 */ /* 0x004ea20000000a00 */
[----:B------:R-:W-:Y:S02]  /*0760*/  IMAD.IADD R5, R0, 0x1, R5 ;  /* 0x0000000100057824 */ /* 0x000fe400078e0205 */
[----:B01----:R-:W-:-:S05]  /*0770*/  IMAD.MOV.U32 R9, RZ, RZ, 0x7fc00000 ;  /* 0x7fc00000ff097424 */ /* 0x003fca00078e00ff */
[----:B------:R-:W0:Y:S01]  /*0780*/  LDC.64 R6, c[0x0][0x3a8] ;  /* 0x0000ea00ff067b82 */ /* 0x000e220000000a00 */
[----:B--2---:R-:W-:-:S05]  /*0790*/  IMAD.WIDE.U32 R2, R5, 0x4, R2 ;  /* 0x0000000405027825 */ /* 0x004fca00078e0002 */
[----:B------:R-:W-:Y:S01]  /*07a0*/  STG.E desc[UR6][R2.64], R9 ;  /* 0x0000000902007986 */ /* 0x000fe2000c101906 */
[----:B0-----:R-:W-:-:S05]  /*07b0*/  IMAD.WIDE.U32 R4, R5, 0x4, R6 ;  /* 0x0000000405047825 */ /* 0x001fca00078e0006 */
[----:B------:R-:W-:Y:S01]  /*07c0*/  STG.E desc[UR6][R4.64], R9 ;  /* 0x0000000904007986 */ /* 0x000fe2000c101906 */
[----:B------:R-:W-:Y:S05]  /*07d0*/  EXIT ;  /* 0x000000000000794d */ /* 0x000fea0003800000 */
.L_x_39:
[----:B------:R-:W-:-:S05]  /*07e0*/  IMAD.IADD R5, R3, 0x1, -R6 ;  /* 0x0000000103057824 */ /* 0x000fca00078e0a06 */
[----:B------:R-:W-:-:S13]  /*07f0*/  ISETP.GE.AND P0, PT, R5, R2, PT ;  /* 0x000000020500720c */ /* 0x000fda0003f06270 */
[----:B------:R-:W-:Y:S05]  /*0800*/  @P0 BRA `(.L_x_44) ;  /* 0x0000000400b40947 */ /* 0x000fea0003800000 */
        /* <DEDUP_REMOVED lines=8> */
[----:B------:R-:W-:Y:S02]  /*0890*/  IMAD.MOV.U32 R4, RZ, RZ, 0x10 ;  /* 0x00000010ff047424 */ /* 0x000fe400078e00ff */
[----:B------:R-:W-:Y:S02]  /*08a0*/  IMAD.MOV.U32 R5, RZ, RZ, 0x0 ;  /* 0x00000000ff057424 */ /* 0x000fe400078e00ff */
[----:B------:R-:W-:Y:S01]  /*08b0*/  IMAD.WIDE.U32 R6, R0, 0x4, R4 ;  /* 0x0000000400067825 */ /* 0x000fe200078e0004 */
[----:B------:R-:W-:-:S05]  /*08c0*/  LOP3.LUT R5, R3, 0x7ffffff8, RZ, 0xc0, !PT ;  /* 0x7ffffff803057812 */ /* 0x000fca00078ec0ff */
[----:B------:R-:W-:Y:S01]  /*08d0*/  IMAD.MOV R2, RZ, RZ, -R5 ;  /* 0x000000ffff027224 */ /* 0x000fe200078e0a05 */
[C---:B0-----:R-:W-:Y:S02]  /*08e0*/  IADD3 R10, P1, PT, R6.reuse, UR10, RZ ;  /* 0x0000000a060a7c10 */ /* 0x041fe4000ff3e0ff */
[----:B------:R-:W-:Y:S02]  /*08f0*/  IADD3 R4, P2, PT, R6, UR8, RZ ;  /* 0x0000000806047c10 */ /* 0x000fe4000ff5e0ff */
[C---:B------:R-:W-:Y:S02]  /*0900*/  IADD3.X R13, PT, PT, R7.reuse, UR11, RZ, P1, !PT ;  /* 0x0000000b070d7c10 */ /* 0x040fe40008ffe4ff */
[----:B------:R-:W-:-:S09]  /*0910*/  IADD3.X R11, PT, PT, R7, UR9, RZ, P2, !PT ;  /* 0x00000009070b7c10 */ /* 0x000fd200097fe4ff */
.L_x_46:
        /* <DEDUP_REMOVED lines=28> */
.L_x_45:
        /* <DEDUP_REMOVED lines=29> */
.L_x_47:
        /* <DEDUP_REMOVED lines=25> */
.L_x_48:
        /* <DEDUP_REMOVED lines=10> */
.L_x_44:
[----:B------:R-:W-:-:S04]  /*0ee0*/  IMAD.IADD R4, R2, 0x1, R6 ;  /* 0x0000000102047824 */ /* 0x000fc800078e0206 */
[----:B------:R-:W-:-:S05]  /*0ef0*/  VIADD R29, R4, 0xffffffff ;  /* 0xffffffff041d7836 */ /* 0x000fca0000000000 */
[----:B------:R-:W-:-:S13]  /*0f00*/  ISETP.GE.AND P0, PT, R29, 0x1, PT ;  /* 0x000000011d00780c */ /* 0x000fda0003f06270 */
[----:B------:R-:W-:Y:S05]  /*0f10*/  @!P0 BRA `(.L_x_49) ;  /* 0x0000000400388947 */ /* 0x000fea0003800000 */
[----:B------:R-:W-:Y:S01]  /*0f20*/  VIADD R4, R4, 0xfffffffe ;  /* 0xfffffffe04047836 */ /* 0x000fe20000000000 */
[----:B------:R-:W-:Y:S01]  /*0f30*/  LOP3.LUT R14, R29, 0x7, RZ, 0xc0, !PT ;  /* 0x000000071d0e7812 */ /* 0x000fe200078ec0ff */
[----:B------:R-:W-:-:S03]  /*0f40*/  IMAD.MOV.U32 R5, RZ, RZ, RZ ;  /* 0x000000ffff057224 */ /* 0x000fc600078e00ff */
[----:B------:R-:W-:Y:S02]  /*0f50*/  ISETP.GE.U32.AND P0, PT, R4, 0x7, PT ;  /* 0x000000070400780c */ /* 0x000fe40003f06070 */
[----:B------:R-:W-:-:S11]  /*0f60*/  ISETP.NE.AND P1, PT, R14, RZ, PT ;  /* 0x000000ff0e00720c */ /* 0x000fd60003f25270 */
[----:B------:R-:W-:Y:S05]  /*0f70*/  @!P0 BRA `(.L_x_50) ;  /* 0x00000000006c8947 */ /* 0x000fea0003800000 */
[----:B------:R-:W0:Y:S01]  /*0f80*/  LDC.64 R10, c[0x0][0x3a0] ;  /* 0x0000e800ff0a7b82 */ /* 0x000e220000000a00 */
[----:B------:R-:W-:Y:S01]  /*0f90*/  LOP3.LUT R5, R29, 0x7ffffff8, RZ, 0xc0, !PT ;  /* 0x7ffffff81d057812 */ /* 0x000fe200078ec0ff */
[----:B------:R-:W-:-:S06]  /*0fa0*/  UMOV UR4, URZ ;  /* 0x000000ff00047c82 */ /* 0x000fcc0008000000 */
[----:B------:R-:W1:Y:S02]  /*0fb0*/  LDC.64 R12, c[0x0][0x3a8] ;  /* 0x0000ea00ff0c7b82 */ /* 0x000e640000000a00 */
.L_x_51:
[----:B--2---:R-:W-:Y:S01]  /*0fc0*/  VIADD R9, R0, UR4 ;  /* 0x0000000400097c36 */ /* 0x004fe20008000000 */
[----:B------:R-:W-:Y:S01]  /*0fd0*/  UIADD3 UR4, UPT, UPT, UR4, 0x8, URZ ;  /* 0x0000000804047890 */ /* 0x000fe2000fffe0ff */
[----:B------:R-:W-:Y:S02]  /*0fe0*/  IMAD.MOV.U32 R15, RZ, RZ, 0x7fc00000 ;  /* 0x7fc00000ff0f7424 */ /* 0x000fe400078e00ff */
[----:B0-----:R-:W-:-:S03]  /*0ff0*/  IMAD.WIDE R6, R9, 0x4, R10 ;  /* 0x0000000409067825 */ /* 0x001fc600078e020a */
[----:B------:R-:W-:Y:S01]  /*1000*/  ISETP.NE.AND P0, PT, R5, UR4, PT ;  /* 0x0000000405007c0c */ /* 0x000fe2000bf05270 */
[----:B-1----:R-:W-:Y:S01]  /*1010*/  IMAD.WIDE R8, R9, 0x4, R12 ;  /* 0x0000000409087825 */ /* 0x002fe200078e020c */
        /* <DEDUP_REMOVED lines=17> */
.L_x_50:
[----:B------:R-:W-:Y:S05]  /*1130*/  @!P1 BRA `(.L_x_49) ;  /* 0x0000000000b09947 */ /* 0x000fea0003800000 */
[----:B------:R-:W-:Y:S02]  /*1140*/  ISETP.GE.U32.AND P0, PT, R14, 0x4, PT ;  /* 0x000000040e00780c */ /* 0x000fe40003f06070 */
[----:B------:R-:W-:-:S04]  /*1150*/  LOP3.LUT R10, R29, 0x3, RZ, 0xc0, !PT ;  /* 0x000000031d0a7812 */ /* 0x000fc800078ec0ff */
[----:B------:R-:W-:-:S07]  /*1160*/  ISETP.NE.AND P1, PT, R10, RZ, PT ;  /* 0x000000ff0a00720c */ /* 0x000fce0003f25270 */
[----:B------:R-:W-:Y:S06]  /*1170*/  @!P0 BRA `(.L_x_52) ;  /* 0x00000000003c8947 */ /* 0x000fec0003800000 */
[----:B--2---:R-:W0:Y:S01]  /*1180*/  LDC.64 R6, c[0x0][0x3a0] ;  /* 0x0000e800ff067b82 */ /* 0x004e220000000a00 */
[----:B------:R-:W-:Y:S02]  /*1190*/  IMAD.IADD R11, R0, 0x1, R5 ;  /* 0x00000001000b7824 */ /* 0x000fe400078e0205 */
[----:B------:R-:W-:Y:S02]  /*11a0*/  IMAD.MOV.U32 R13, RZ, RZ, 0x7fc00000 ;  /* 0x7fc00000ff0d7424 */ /* 0x000fe400078e00ff */
[----:B------:R-:W-:-:S03]  /*11b0*/  VIADD R5, R5, 0x4 ;  /* 0x0000000405057836 */ /* 0x000fc60000000000 */
[----:B------:R-:W1:Y:S01]  /*11c0*/  LDC.64 R8, c[0x0][0x3a8] ;  /* 0x0000ea00ff087b82 */ /* 0x000e620000000a00 */
[----:B0-----:R-:W-:-:S05]  /*11d0*/  IMAD.WIDE R6, R11, 0x4, R6 ;  /* 0x000000040b067825 */ /* 0x001fca00078e0206 */
[----:B------:R0:W-:Y:S01]  /*11e0*/  STG.E desc[UR6][R6.64], R13 ;  /* 0x0000000d06007986 */ /* 0x0001e2000c101906 */
[----:B-1----:R-:W-:-:S05]  /*11f0*/  IMAD.WIDE R8, R11, 0x4, R8 ;  /* 0x000000040b087825 */ /* 0x002fca00078e0208 */
[----:B------:R0:W-:Y:S04]  /*1200*/  STG.E desc[UR6][R8.64], R13 ;  /* 0x0000000d08007986 */ /* 0x0001e8000c101906 */
[----:B------:R0:W-:Y:S04]  /*1210*/  STG.E desc[UR6][R6.64+0x4], R13 ;  /* 0x0000040d06007986 */ /* 0x0001e8000c101906 */
[----:B------:R0:W-:Y:S04]  /*1220*/  STG.E desc[UR6][R8.64+0x4], R13 ;  /* 0x0000040d08007986 */ /* 0x0001e8000c101906 */
[----:B------:R0:W-:Y:S04]  /*1230*/  STG.E desc[UR6][R6.64+0x8], R13 ;  /* 0x0000080d06007986 */ /* 0x0001e8000c101906 */
[----:B------:R0:W-:Y:S04]  /*1240*/  STG.E desc[UR6][R8.64+0x8], R13 ;  /* 0x0000080d08007986 */ /* 0x0001e8000c101906 */
[----:B------:R0:W-:Y:S04]  /*1250*/  STG.E desc[UR6][R6.64+0xc], R13 ;  /* 0x00000c0d06007986 */ /* 0x0001e8000c101906 */
[----:B------:R0:W-:Y:S02]  /*1260*/  STG.E desc[UR6][R8.64+0xc], R13 ;  /* 0x00000c0d08007986 */ /* 0x0001e4000c101906 */
.L_x_52:
[----:B------:R-:W-:Y:S05]  /*1270*/  @!P1 BRA `(.L_x_49) ;  /* 0x0000000000609947 */ /* 0x000fea0003800000 */
[----:B------:R-:W-:Y:S02]  /*1280*/  ISETP.NE.AND P0, PT, R10, 0x1, PT ;  /* 0x000000010a00780c */ /* 0x000fe40003f05270 */
[----:B------:R-:W-:-:S04]  /*1290*/  LOP3.LUT R4, R29, 0x1, RZ, 0xc0, !PT ;  /* 0x000000011d047812 */ /* 0x000fc800078ec0ff */
[----:B------:R-:W-:-:S07]  /*12a0*/  ISETP.NE.U32.AND P1, PT, R4, 0x1, PT ;  /* 0x000000010400780c */ /* 0x000fce0003f25070 */
[----:B------:R-:W-:Y:S06]  /*12b0*/  @!P0 BRA `(.L_x_53) ;  /* 0x00000000002c8947 */ /* 0x000fec0003800000 */
[----:B0-2---:R-:W0:Y:S01]  /*12c0*/  LDC.64 R6, c[0x0][0x3a0] ;  /* 0x0000e800ff067b82 */ /* 0x005e220000000a00 */
        /* <DEDUP_REMOVED lines=9> */
[----:B------:R3:W-:Y:S02]  /*1360*/  STG.E desc[UR6][R8.64+0x4], R13 ;  /* 0x0000040d08007986 */ /* 0x0007e4000c101906 */
.L_x_53:
[----:B------:R-:W-:Y:S05]  /*1370*/  @P1 BRA `(.L_x_49) ;  /* 0x0000000000201947 */ /* 0x000fea0003800000 */
[----:B0-23--:R-:W0:Y:S01]  /*1380*/  LDC.64 R6, c[0x0][0x3a0] ;  /* 0x0000e800ff067b82 */ /* 0x00de220000000a00 */
[----:B------:R-:W-:Y:S02]  /*1390*/  IMAD.IADD R11, R0, 0x1, R5 ;  /* 0x00000001000b7824 */ /* 0x000fe400078e0205 */
[----:B------:R-:W-:-:S05]  /*13a0*/  IMAD.MOV.U32 R13, RZ, RZ, 0x7fc00000 ;  /* 0x7fc00000ff0d7424 */ /* 0x000fca00078e00ff */
[----:B------:R-:W1:Y:S01]  /*13b0*/  LDC.64 R8, c[0x0][0x3a8] ;  /* 0x0000ea00ff087b82 */ /* 0x000e620000000a00 */
[----:B0-----:R-:W-:-:S05]  /*13c0*/  IMAD.WIDE R4, R11, 0x4, R6 ;  /* 0x000000040b047825 */ /* 0x001fca00078e0206 */
[----:B------:R4:W-:Y:S01]  /*13d0*/  STG.E desc[UR6][R4.64], R13 ;  /* 0x0000000d04007986 */ /* 0x0009e2000c101906 */
[----:B-1----:R-:W-:-:S05]  /*13e0*/  IMAD.WIDE R6, R11, 0x4, R8 ;  /* 0x000000040b067825 */ /* 0x002fca00078e0208 */
[----:B------:R4:W-:Y:S02]  /*13f0*/  STG.E desc[UR6][R6.64], R13 ;  /* 0x0000000d06007986 */ /* 0x0009e4000c101906 */
.L_x_49:
[----:B----4-:R-:W1:Y:S01]  /*1400*/  S2R R4, SR_TID.X ;  /* 0x0000000000047919 */ /* 0x010e620000002100 */
[----:B------:R-:W-:-:S04]  /*1410*/  ISETP.GE.AND P0, PT, R29, R3, PT ;  /* 0x000000031d00720c */ /* 0x000fc80003f06270 */
[----:B-1----:R-:W-:-:S13]  /*1420*/  ISETP.NE.OR P0, PT, R4, RZ, P0 ;  /* 0x000000ff0400720c */ /* 0x002fda0000705670 */
[----:B------:R-:W-:Y:S05]  /*1430*/  @P0 EXIT ;  /* 0x000000000000094d */ /* 0x000fea0003800000 */
[C---:B------:R-:W-:Y:S02]  /*1440*/  LOP3.LUT R3, R2.reuse, 0xf, RZ, 0xc0, !PT ;  /* 0x0000000f02037812 */ /* 0x040fe400078ec0ff */
[----:B0-23--:R-:W-:Y:S02]  /*1450*/  CS2R R8, SRZ ;  /* 0x0000000000087805 */ /* 0x00dfe4000001ff00 */
[----:B------:R-:W-:Y:S02]  /*1460*/  LOP3.LUT R5, R2, 0x7, RZ, 0xc0, !PT ;  /* 0x0000000702057812 */ /* 0x000fe400078ec0ff */
[----:B------:R-:W-:-:S07]  /*1470*/  CS2R R6, SRZ ;  /* 0x0000000000067805 */ /* 0x000fce000001ff00 */
.L_x_63:
[----:B------:R-:W-:Y:S01]  /*1480*/  ISETP.GE.U32.AND P0, PT, R2, 0x10, PT ;  /* 0x000000100200780c */ /* 0x000fe20003f06070 */
[----:B------:R-:W-:Y:S02]  /*1490*/  VIADD R25, R29, 0x1 ;  /* 0x000000011d197836 */ /* 0x000fe40000000000 */
[----:B0-----:R-:W-:Y:S02]  /*14a0*/  IMAD.MOV.U32 R11, RZ, RZ, RZ ;  /* 0x000000ffff0b7224 */ /* 0x001fe400078e00ff */
[----:B------:R-:W-:Y:S02]  /*14b0*/  IMAD.MOV.U32 R18, RZ, RZ, 0x0 ;  /* 0x00000000ff127424 */ /* 0x000fe400078e00ff */
[----:B------:R-:W-:Y:S02]  /*14c0*/  IMAD.MOV.U32 R19, RZ, RZ, 0x7ff00000 ;  /* 0x7ff00000ff137424 */ /* 0x000fe400078e00ff */
[----:B------:R-:W-:Y:S02]  /*14d0*/  IMAD.MOV.U32 R16, RZ, RZ, 0x0 ;  /* 0x00000000ff107424 */ /* 0x000fe400078e00ff */
[----:B------:R-:W-:-:S02]  /*14e0*/  IMAD.MOV.U32 R17, RZ, RZ, -0x100000 ;  /* 0xfff00000ff117424 */ /* 0x000fc400078e00ff */
[----:B------:R-:W-:Y:S01]  /*14f0*/  IMAD.IADD R10, R25, 0x1, -R2 ;  /* 0x00000001190a7824 */ /* 0x000fe200078e0a02 */
[----:B------:R-:W-:Y:S06]  /*1500*/  @!P0 BRA `(.L_x_54) ;  /* 0x00000008003c8947 */ /* 0x000fec0003800000 */
[----:B------:R-:W-:Y:S01]  /*1510*/  LOP3.LUT R11, R2, 0x7ffffff0, RZ, 0xc0, !PT ;  /* 0x7ffffff0020b7812 */ /* 0x000fe200078ec0ff */
[----:B------:R-:W-:Y:S02]  /*1520*/  IMAD.MOV.U32 R4, RZ, RZ, R10 ;  /* 0x000000ffff047224 */ /* 0x000fe400078e000a */
[----:B------:R-:W-:Y:S02]  /*1530*/  IMAD.MOV.U32 R18, RZ, RZ, 0x0 ;  /* 0x00000000ff127424 */ /* 0x000fe400078e00ff */
[----:B------:R-:W-:Y:S02]  /*1540*/  IMAD.MOV.U32 R19, RZ, RZ, 0x7ff00000 ;  /* 0x7ff00000ff137424 */ /* 0x000fe400078e00ff */
[----:B------:R-:W-:Y:S02]  /*1550*/  IMAD.MOV.U32 R16, RZ, RZ, 0x0 ;  /* 0x00000000ff107424 */ /* 0x000fe400078e00ff */
[----:B------:R-:W-:Y:S02]  /*1560*/  IMAD.MOV.U32 R17, RZ, RZ, -0x100000 ;  /* 0xfff00000ff117424 */ /* 0x000fe400078e00ff */
[----:B------:R-:W-:-:S07]  /*1570*/  IMAD.MOV R21, RZ, RZ, -R11 ;  /* 0x000000ffff157224 */ /* 0x000fce00078e0a0b */
.L_x_55:
[----:B------:R-:W0:Y:S02]  /*1580*/  LDC.64 R14, c[0x0][0x380] ;  /* 0x0000e000ff0e7b82 */ /* 0x000e240000000a00 */
[----:B0-----:R-:W-:-:S05]  /*1590*/  IMAD.WIDE R14, R4, 0x4, R14 ;  /* 0x00000004040e7825 */ /* 0x001fca00078e020e */
[----:B------:R-:W2:Y:S04]  /*15a0*/  LDG.E.CONSTANT R24, desc[UR6][R14.64] ;  /* 0x000000060e187981 */ /* 0x000ea8000c1e9900 */
[----:B------:R-:W3:Y:S04]  /*15b0*/  LDG.E.CONSTANT R20, desc[UR6][R14.64+0x4] ;  /* 0x000004060e147981 */ /* 0x000ee8000c1e9900 */
[----:B------:R-:W4:Y:S04]  /*15c0*/  LDG.E.CONSTANT R22, desc[UR6][R14.64+0x8] ;  /* 0x000008060e167981 */ /* 0x000f28000c1e9900 */
[----:B------:R-:W5:Y:S04]  /*15d0*/  LDG.E.CONSTANT R26, desc[UR6][R14.64+0xc] ;  /* 0x00000c060e1a7981 */ /* 0x000f68000c1e9900 */
[----:B------:R-:W5:Y:S01]  /*15e0*/  LDG.E.CONSTANT R28, desc[UR6][R14.64+0x28] ;  /* 0x000028060e1c7981 */ /* 0x000f62000c1e9900 */
[----:B--2---:R0:W1:Y:S03]  /*15f0*/  F2F.F64.F32 R12, R24 ;  /* 0x00000018000c7310 */ /* 0x0040660000201800 */
[----:B0-----:R-:W2:Y:S05]  /*1600*/  LDG.E.CONSTANT R24, desc[UR6][R14.64+0x10] ;  /* 0x000010060e187981 */ /* 0x001eaa000c1e9900 */
[----:B----4-:R-:W-:Y:S01]  /*1610*/  F2F.F64.F32 R22, R22 ;  /* 0x0000001600167310 */ /* 0x010fe20000201800 */
[----:B-1----:R-:W-:-:S02]  /*1620*/  DSETP.GT.AND P0, PT, R18, R12, PT ;  /* 0x0000000c1200722a */ /* 0x002fc40003f04000 */
[----:B------:R-:W-:-:S04]  /*1630*/  DSETP.GEU.AND P1, PT, R16, R12, PT ;  /* 0x0000000c1000722a */ /* 0x000fc80003f2e000 */
[C---:B------:R-:W-:Y:S02]  /*1640*/  FSEL R18, R12.reuse, R18, P0 ;  /* 0x000000120c127208 */ /* 0x040fe40000000000 */
[C---:B------:R-:W-:Y:S02]  /*1650*/  FSEL R19, R13.reuse, R19, P0 ;  /* 0x000000130d137208 */ /* 0x040fe40000000000 */
[----:B------:R-:W-:Y:S02]  /*1660*/  FSEL R12, R12, R16, !P1 ;  /* 0x000000100c0c7208 */ /* 0x000fe40004800000 */
[----:B------:R-:W-:Y:S02]  /*1670*/  FSEL R13, R13, R17, !P1 ;  /* 0x000000110d0d7208 */ /* 0x000fe40004800000 */
[----:B---3--:R0:W1:Y:S02]  /*1680*/  F2F.F64.F32 R16, R20 ;  /* 0x0000001400107310 */ /* 0x0080640000201800 */
[----:B0-----:R-:W3:Y:S01]  /*1690*/  LDG.E.CONSTANT R20, desc[UR6][R14.64+0x14] ;  /* 0x000014060e147981 */ /* 0x001ee2000c1e9900 */
[----:B-1----:R-:W-:-:S02]  /*16a0*/  DSETP.GT.AND P0, PT, R18, R16, PT ;  /* 0x000000101200722a */ /* 0x002fc40003f04000 */
[----:B------:R-:W-:-:S04]  /*16b0*/  DSETP.GEU.AND P1, PT, R12, R16, PT ;  /* 0x000000100c00722a */ /* 0x000fc80003f2e000 */
[C---:B------:R-:W-:Y:S02]  /*16c0*/  FSEL R18, R16.reuse, R18, P0 ;  /* 0x0000001210127208 */ /* 0x040fe40000000000 */
[C---:B------:R-:W-:Y:S02]  /*16d0*/  FSEL R19, R17.reuse, R19, P0 ;  /* 0x0000001311137208 */ /* 0x040fe40000000000 */
[----:B------:R-:W-:Y:S02]  /*16e0*/  FSEL R12, R16, R12, !P1 ;  /* 0x0000000c100c7208 */ /* 0x000fe40004800000 */
[----:B------:R-:W-:Y:S02]  /*16f0*/  FSEL R13, R17, R13, !P1 ;  /* 0x0000000d110d7208 */ /* 0x000fe40004800000 */
[----:B------:R-:W-:-:S04]  /*1700*/  DSETP.GT.AND P0, PT, R18, R22, PT ;  /* 0x000000161200722a */ /* 0x000fc80003f04000 */
[----:B------:R-:W-:Y:S02]  /*1710*/  DSETP.GEU.AND P1, PT, R12, R22, PT ;  /* 0x000000160c00722a */ /* 0x000fe40003f2e000 */
[----:B------:R-:W-:-:S04]  /*1720*/  FSEL R19, R23, R19, P0 ;  /* 0x0000001317137208 */ /* 0x000fc80000000000 */
[----:B------:R-:W-:Y:S02]  /*1730*/  FSEL R13, R23, R13, !P1 ;  /* 0x0000000d170d7208 */ /* 0x000fe40004800000 */
[----:B------:R-:W4:Y:S01]  /*1740*/  LDG.E.CONSTANT R23, desc[UR6][R14.64+0x18] ;  /* 0x000018060e177981 */ /* 0x000f22000c1e9900 */
[C---:B------:R-:W-:Y:S02]  /*1750*/  FSEL R18, R22.reuse, R18, P0 ;  /* 0x0000001216127208 */ /* 0x040fe40000000000 */
[----:B------:R-:W-:Y:S01]  /*1760*/  FSEL R12, R22, R12, !P1 ;  /* 0x0000000c160c7208 */ /* 0x000fe20004800000 */
[----:B-----5:R-:W0:Y:S01]  /*1770*/  F2F.F64.F32 R16, R26 ;  /* 0x0000001a00107310 */ /* 0x020e220000201800 */
[----:B------:R-:W5:Y:S02]  /*1780*/  LDG.E.CONSTANT R22, desc[UR6][R14.64+0x1c] ;  /* 0x00001c060e167981 */ /* 0x000f64000c1e9900 */
[--C-:B0-----:R-:W-:Y:S02]  /*1790*/  DSETP.GT.AND P0, PT, R18, R16.reuse, PT ;  /* 0x000000101200722a */ /* 0x101fe40003f04000 */
[----:B------:R-:W-:-:S04]  /*17a0*/  DSETP.GEU.AND P1, PT, R12, R16, PT ;  /* 0x000000100c00722a */ /* 0x000fc80003f2e000 */
[C---:B------:R-:W-:Y:S02]  /*17b0*/  FSEL R18, R16.reuse, R18, P0 ;  /* 0x0000001210127208 */ /* 0x040fe40000000000 */
[C---:B------:R-:W-:Y:S02]  /*17c0*/  FSEL R19, R17.reuse, R19, P0 ;  /* 0x0000001311137208 */ /* 0x040fe40000000000 */
[----:B------:R-:W-:Y:S02]  /*17d0*/  FSEL R12, R16, R12, !P1 ;  /* 0x0000000c100c7208 */ /* 0x000fe40004800000 */
[----:B------:R-:W-:Y:S02]  /*17e0*/  FSEL R13, R17, R13, !P1 ;  /* 0x0000000d110d7208 */ /* 0x000fe40004800000 */
[----:B--2---:R0:W1:Y:S02]  /*17f0*/  F2F.F64.F32 R16, R24 ;  /* 0x0000001800107310 */ /* 0x0040640000201800 */
[----:B0-----:R-:W2:Y:S06]  /*1800*/  LDG.E.CONSTANT R24, desc[UR6][R14.64+0x20] ;  /* 0x000020060e187981 */ /* 0x001eac000c1e9900 */
[----:B---3--:R0:W3:Y:S02]  /*1810*/  F2F.F64.F32 R26, R20 ;  /* 0x00000014001a7310 */ /* 0x0080e40000201800 */
[----:B0-----:R-:W2:Y:S01]  /*1820*/  LDG.E.CONSTANT R20, desc[UR6][R14.64+0x24] ;  /* 0x000024060e147981 */ /* 0x001ea2000c1e9900 */
[----:B-1----:R-:W-:-:S02]  /*1830*/  DSETP.GT.AND P0, PT, R18, R16, PT ;  /* 0x000000101200722a */ /* 0x002fc40003f04000 */
[----:B------:R-:W-:-:S04]  /*1840*/  DSETP.GEU.AND P1, PT, R12, R16, PT ;  /* 0x000000100c00722a */ /* 0x000fc80003f2e000 */
[C---:B------:R-:W-:Y:S02]  /*1850*/  FSEL R18, R16.reuse, R18, P0 ;  /* 0x0000001210127208 */ /* 0x040fe40000000000 */
[C---:B------:R-:W-:Y:S02]  /*1860*/  FSEL R19, R17.reuse, R19, P0 ;  /* 0x0000001311137208 */ /* 0x040fe40000000000 */
[----:B------:R-:W-:Y:S02]  /*1870*/  FSEL R12, R16, R12, !P1 ;  /* 0x0000000c100c7208 */ /* 0x000fe40004800000 */
[----:B------:R-:W-:Y:S02]  /*1880*/  FSEL R13, R17, R13, !P1 ;  /* 0x0000000d110d7208 */ /* 0x000fe40004800000 */
[----:B---3--:R-:W-:-:S04]  /*1890*/  DSETP.GT.AND P0, PT, R18, R26, PT ;  /* 0x0000001a1200722a */ /* 0x008fc80003f04000 */
[----:B------:R-:W-:Y:S01]  /*18a0*/  DSETP.GEU.AND P1, PT, R12, R26, PT ;  /* 0x0000001a0c00722a */ /* 0x000fe20003f2e000 */
[----:B----4-:R0:W1:Y:S01]  /*18b0*/  F2F.F64.F32 R16, R23 ;  /* 0x0000001700107310 */ /* 0x0100620000201800 */
[C---:B------:R-:W-:Y:S02]  /*18c0*/  FSEL R18, R26.reuse, R18, P0 ;  /* 0x000000121a127208 */ /* 0x040fe40000000000 */
[C---:B------:R-:W-:Y:S02]  /*18d0*/  FSEL R19, R27.reuse, R19, P0 ;  /* 0x000000131b137208 */ /* 0x040fe40000000000 */
[----:B------:R-:W-:Y:S02]  /*18e0*/  FSEL R12, R26, R12, !P1 ;  /* 0x0000000c1a0c7208 */ /* 0x000fe40004800000 */
[----:B------:R-:W-:Y:S01]  /*18f0*/  FSEL R13, R27, R13, !P1 ;  /* 0x0000000d1b0d7208 */ /* 0x000fe20004800000 */
[----:B0-----:R-:W3:Y:S01]  /*1900*/  LDG.E.CONSTANT R23, desc[UR6][R14.64+0x2c] ;  /* 0x00002c060e177981 */ /* 0x001ee2000c1e9900 */
[----:B-----5:R0:W4:Y:S01]  /*1910*/  F2F.F64.F32 R26, R22 ;  /* 0x00000016001a7310 */ /* 0x0201220000201800 */
[----:B-1----:R-:W-:-:S03]  /*1920*/  DSETP.GT.AND P0, PT, R18, R16, PT ;  /* 0x000000101200722a */ /* 0x002fc60003f04000 */
[----:B------:R-:W-:Y:S01]  /*1930*/  DSETP.GEU.AND P1, PT, R12, R16, PT ;  /* 0x000000100c00722a */ /* 0x000fe20003f2e000 */
[----:B0-----:R-:W5:Y:S02]  /*1940*/  LDG.E.CONSTANT R22, desc[UR6][R14.64+0x30] ;  /* 0x000030060e167981 */ /* 0x001f64000c1e9900 */
[C---:B------:R-:W-:Y:S02]  /*1950*/  FSEL R18, R16.reuse, R18, P0 ;  /* 0x0000001210127208 */ /* 0x040fe40000000000 */
[C---:B------:R-:W-:Y:S02]  /*1960*/  FSEL R19, R17.reuse, R19, P0 ;  /* 0x0000001311137208 */ /* 0x040fe40000000000 */
[----:B------:R-:W-:Y:S02]  /*1970*/  FSEL R12, R16, R12, !P1 ;  /* 0x0000000c100c7208 */ /* 0x000fe40004800000 */
[----:B------:R-:W-:Y:S02]  /*1980*/  FSEL R13, R17, R13, !P1 ;  /* 0x0000000d110d7208 */ /* 0x000fe40004800000 */
[----:B----4-:R-:W-:-:S04]  /*1990*/  DSETP.GT.AND P0, PT, R18, R26, PT ;  /* 0x0000001a1200722a */ /* 0x010fc80003f04000 */
[----:B------:R-:W-:Y:S02]  /*19a0*/  DSETP.GEU.AND P1, PT, R12, R26, PT ;  /* 0x0000001a0c00722a */ /* 0x000fe40003f2e000 */
[C---:B------:R-:W-:Y:S02]  /*19b0*/  FSEL R16, R26.reuse, R18, P0 ;  /* 0x000000121a107208 */ /* 0x040fe40000000000 */
[C---:B------:R-:W-:Y:S02]  /*19c0*/  FSEL R17, R27.reuse, R19, P0 ;  /* 0x000000131b117208 */ /* 0x040fe40000000000 */
[----:B------:R-:W-:Y:S02]  /*19d0*/  FSEL R12, R26, R12, !P1 ;  /* 0x0000000c1a0c7208 */ /* 0x000fe40004800000 */
[----:B------:R-:W-:Y:S01]  /*19e0*/  FSEL R13, R27, R13, !P1 ;  /* 0x0000000d1b0d7208 */ /* 0x000fe20004800000 */
[----:B--2---:R0:W1:Y:S02]  /*19f0*/  F2F.F64.F32 R18, R24 ;  /* 0x0000001800127310 */ /* 0x0040640000201800 */
[----:B0-----:R-:W2:Y:S06]  /*1a00*/  LDG.E.CONSTANT R24, desc[UR6][R14.64+0x38] ;  /* 0x000038060e187981 */ /* 0x001eac000c1e9900 */
[----:B------:R0:W4:Y:S02]  /*1a10*/  F2F.F64.F32 R26, R20 ;  /* 0x00000014001a7310 */ /* 0x0001240000201800 */
[----:B0-----:R-:W2:Y:S01]  /*1a20*/  LDG.E.CONSTANT R20, desc[UR6][R14.64+0x34] ;  /* 0x000034060e147981 */ /* 0x001ea2000c1e9900 */
[----:B-1----:R-:W-:-:S02]  /*1a30*/  DSETP.GT.AND P0, PT, R16, R18, PT ;  /* 0x000000121000722a */ /* 0x002fc40003f04000 */
[----:B------:R-:W-:-:S04]  /*1a40*/  DSETP.GEU.AND P1, PT, R12, R18, PT ;  /* 0x000000120c00722a */ /* 0x000fc80003f2e000 */
[C---:B------:R-:W-:Y:S02]  /*1a50*/  FSEL R16, R18.reuse, R16, P0 ;  /* 0x0000001012107208 */ /* 0x040fe40000000000 */
[C---:B------:R-:W-:Y:S02]  /*1a60*/  FSEL R17, R19.reuse, R17, P0 ;  /* 0x0000001113117208 */ /* 0x040fe40000000000 */
[----:B------:R-:W-:Y:S02]  /*1a70*/  FSEL R12, R18, R12, !P1 ;  /* 0x0000000c120c7208 */ /* 0x000fe40004800000 */
[----:B------:R-:W-:Y:S02]  /*1a80*/  FSEL R13, R19, R13, !P1 ;  /* 0x0000000d130d7208 */ /* 0x000fe40004800000 */
[----:B------:R0:W1:Y:S02]  /*1a90*/  F2F.F64.F32 R18, R28 ;  /* 0x0000001c00127310 */ /* 0x0000640000201800 */
[----:B0-----:R2:W2:Y:S01]  /*1aa0*/  LDG.E.CONSTANT R28, desc[UR6][R14.64+0x3c] ;  /* 0x00003c060e1c7981 */ /* 0x0014a2000c1e9900 */
[----:B----4-:R-:W-:-:S02]  /*1ab0*/  DSETP.GT.AND P0, PT, R16, R26, PT ;  /* 0x0000001a1000722a */ /* 0x010fc40003f04000 */
[----:B------:R-:W-:-:S04]  /*1ac0*/  DSETP.GEU.AND P1, PT, R12, R26, PT ;  /* 0x0000001a0c00722a */ /* 0x000fc80003f2e000 */
[C---:B------:R-:W-:Y:S02]  /*1ad0*/  FSEL R16, R26.reuse, R16, P0 ;  /* 0x000000101a107208 */ /* 0x040fe40000000000 */
[C---:B------:R-:W-:Y:S02]  /*1ae0*/  FSEL R17, R27.reuse, R17, P0 ;  /* 0x000000111b117208 */ /* 0x040fe40000000000 */
[----:B------:R-:W-:Y:S02]  /*1af0*/  FSEL R12, R26, R12, !P1 ;  /* 0x0000000c1a0c7208 */ /* 0x000fe40004800000 */
[----:B------:R-:W-:Y:S02]  /*1b00*/  FSEL R13, R27, R13, !P1 ;  /* 0x0000000d1b0d7208 */ /* 0x000fe40004800000 */
[----:B---3--:R-:W0:Y:S01]  /*1b10*/  F2F.F64.F32 R26, R23 ;  /* 0x00000017001a7310 */ /* 0x008e220000201800 */
[----:B-1----:R-:W-:-:S03]  /*1b20*/  DSETP.GT.AND P0, PT, R16, R18, PT ;  /* 0x000000121000722a */ /* 0x002fc60003f04000 */
[----:B------:R-:W-:-:S03]  /*1b30*/  DSETP.GEU.AND P1, PT, R12, R18, PT ;  /* 0x000000120c00722a */ /* 0x000fc60003f2e000 */
[C---:B------:R-:W-:Y:S02]  /*1b40*/  FSEL R16, R18.reuse, R16, P0 ;  /* 0x0000001012107208 */ /* 0x040fe40000000000 */
[C---:B------:R-:W-:Y:S02]  /*1b50*/  FSEL R17, R19.reuse, R17, P0 ;  /* 0x0000001113117208 */ /* 0x040fe40000000000 */
[----:B------:R-:W-:Y:S02]  /*1b60*/  FSEL R12, R18, R12, !P1 ;  /* 0x0000000c120c7208 */ /* 0x000fe40004800000 */
[----:B------:R-:W-:Y:S02]  /*1b70*/  FSEL R13, R19, R13, !P1 ;  /* 0x0000000d130d7208 */ /* 0x000fe40004800000 */
[----:B-----5:R-:W1:Y:S01]  /*1b80*/  F2F.F64.F32 R18, R22 ;  /* 0x0000001600127310 */ /* 0x020e620000201800 */
[----:B0-----:R-:W-:-:S03]  /*1b90*/  DSETP.GT.AND P0, PT, R16, R26, PT ;  /* 0x0000001a1000722a */ /* 0x001fc60003f04000 */
[----:B------:R-:W-:-:S03]  /*1ba0*/  DSETP.GEU.AND P1, PT, R12, R26, PT ;  /* 0x0000001a0c00722a */ /* 0x000fc60003f2e000 */
[C---:B------:R-:W-:Y:S02]  /*1bb0*/  FSEL R16, R26.reuse, R16, P0 ;  /* 0x000000101a107208 */ /* 0x040fe40000000000 */
[C---:B------:R-:W-:Y:S02]  /*1bc0*/  FSEL R17, R27.reuse, R17, P0 ;  /* 0x000000111b117208 */ /* 0x040fe40000000000 */
[----:B------:R-:W-:Y:S02]  /*1bd0*/  FSEL R12, R26, R12, !P1 ;  /* 0x0000000c1a0c7208 */ /* 0x000fe40004800000 */
[----:B------:R-:W-:Y:S02]  /*1be0*/  FSEL R13, R27, R13, !P1 ;  /* 0x0000000d1b0d7208 */ /* 0x000fe40004800000 */
[----:B-1----:R-:W-:-:S04]  /*1bf0*/  DSETP.GT.AND P0, PT, R16, R18, PT ;  /* 0x000000121000722a */ /* 0x002fc80003f04000 */
[----:B------:R-:W-:Y:S02]  /*1c00*/  DSETP.GEU.AND P1, PT, R12, R18, PT ;  /* 0x000000120c00722a */ /* 0x000fe40003f2e000 */
[C---:B------:R-:W-:Y:S02]  /*1c10*/  FSEL R16, R18.reuse, R16, P0 ;  /* 0x0000001012107208 */ /* 0x040fe40000000000 */
[C---:B------:R-:W-:Y:S02]  /*1c20*/  FSEL R17, R19.reuse, R17, P0 ;  /* 0x0000001113117208 */ /* 0x040fe40000000000 */
[----:B------:R-:W-:Y:S02]  /*1c30*/  FSEL R12, R18, R12, !P1 ;  /* 0x0000000c120c7208 */ /* 0x000fe40004800000 */
[----:B------:R-:W-:Y:S01]  /*1c40*/  FSEL R13, R19, R13, !P1 ;  /* 0x0000000d130d7208 */ /* 0x000fe20004800000 */
[----:B------:R-:W-:-:S05]  /*1c50*/  VIADD R21, R21, 0x10 ;  /* 0x0000001015157836 */ /* 0x000fca0000000000 */
[----:B------:R-:W-:Y:S01]  /*1c60*/  ISETP.NE.AND P2, PT, R21, RZ, PT ;  /* 0x000000ff1500720c */ /* 0x000fe20003f45270 */
[----:B------:R-:W-:Y:S01]  /*1c70*/  VIADD R4, R4, 0x10 ;  /* 0x0000001004047836 */ /* 0x000fe20000000000 */
[----:B--2---:R-:W-:Y:S08]  /*1c80*/  F2F.F64.F32 R14, R24 ;  /* 0x00000018000e7310 */ /* 0x004ff00000201800 */
[----:B------:R-:W0:Y:S02]  /*1c90*/  F2F.F64.F32 R26, R20 ;  /* 0x00000014001a7310 */ /* 0x000e240000201800 */
[----:B0-----:R-:W-:-:S02]  /*1ca0*/  DSETP.GT.AND P0, PT, R16, R26, PT ;  /* 0x0000001a1000722a */ /* 0x001fc40003f04000 */
[----:B------:R-:W-:-:S04]  /*1cb0*/  DSETP.GEU.AND P1, PT, R12, R26, PT ;  /* 0x0000001a0c00722a */ /* 0x000fc80003f2e000 */
[C---:B------:R-:W-:Y:S02]  /*1cc0*/  FSEL R16, R26.reuse, R16, P0 ;  /* 0x000000101a107208 */ /* 0x040fe40000000000 */
[C---:B------:R-:W-:Y:S01]  /*1cd0*/  FSEL R17, R27.reuse, R17, P0 ;  /* 0x000000111b117208 */ /* 0x040fe20000000000 */
[----:B------:R-:W0:Y:S01]  /*1ce0*/  F2F.F64.F32 R18, R28 ;  /* 0x0000001c00127310 */ /* 0x000e220000201800 */
[----:B------:R-:W-:Y:S02]  /*1cf0*/  FSEL R12, R26, R12, !P1 ;  /* 0x0000000c1a0c7208 */ /* 0x000fe40004800000 */
[----:B------:R-:W-:Y:S02]  /*1d00*/  FSEL R13, R27, R13, !P1 ;  /* 0x0000000d1b0d7208 */ /* 0x000fe40004800000 */
[----:B------:R-:W-:-:S04]  /*1d10*/  DSETP.GT.AND P0, PT, R16, R14, PT ;  /* 0x0000000e1000722a */ /* 0x000fc80003f04000 */
        /* <DEDUP_REMOVED lines=9> */
[----:B------:R-:W-:Y:S01]  /*1db0*/  FSEL R16, R18, R12, !P1 ;  /* 0x0000000c12107208 */ /* 0x000fe20004800000 */
[----:B------:R-:W-:Y:S01]  /*1dc0*/  IMAD.MOV.U32 R18, RZ, RZ, R14 ;  /* 0x000000ffff127224 */ /* 0x000fe200078e000e */
[----:B------:R-:W-:Y:S01]  /*1dd0*/  FSEL R17, R19, R13, !P1 ;  /* 0x0000000d13117208 */ /* 0x000fe20004800000 */
[----:B------:R-:W-:Y:S01]  /*1de0*/  IMAD.MOV.U32 R19, RZ, RZ, R15 ;  /* 0x000000ffff137224 */ /* 0x000fe200078e000f */
[----:B------:R-:W-:Y:S06]  /*1df0*/  @P2 BRA `(.L_x_55) ;  /* 0xfffffff400e02947 */ /* 0x000fec000383ffff */
.L_x_54:
[----:B------:R-:W-:-:S13]  /*1e00*/  ISETP.NE.AND P0, PT, R3, RZ, PT ;  /* 0x000000ff0300720c */ /* 0x000fda0003f05270 */
[----:B------:R-:W-:Y:S05]  /*1e10*/  @!P0 BRA `(.L_x_56) ;  /* 0x0000000800588947 */ /* 0x000fea0003800000 */
[----:B------:R-:W-:Y:S01]  /*1e20*/  VIADD R4, R3, 0xffffffff ;  /* 0xffffffff03047836 */ /* 0x000fe20000000000 */
[----:B------:R-:W-:-:S04]  /*1e30*/  ISETP.NE.AND P0, PT, R5, RZ, PT ;  /* 0x000000ff0500720c */ /* 0x000fc80003f05270 */
[----:B------:R-:W-:-:S13]  /*1e40*/  ISETP.GE.U32.AND P1, PT, R4, 0x7, PT ;  /* 0x000000070400780c */ /* 0x000fda0003f26070 */
[----:B------:R-:W-:Y:S05]  /*1e50*/  @!P1 BRA `(.L_x_57) ;  /* 0x0000000400149947 */ /* 0x000fea0003800000 */
[----:B------:R-:W0:Y:S01]  /*1e60*/  LDC.64 R12, c[0x0][0x380] ;  /* 0x0000e000ff0c7b82 */ /* 0x000e220000000a00 */
[----:B------:R-:W-:-:S04]  /*1e70*/  IMAD.IADD R15, R10, 0x1, R11 ;  /* 0x000000010a0f7824 */ /* 0x000fc800078e020b */
[----:B0-----:R-:W-:-:S05]  /*1e80*/  IMAD.WIDE R12, R15, 0x4, R12 ;  /* 0x000000040f0c7825 */ /* 0x001fca00078e020c */
[----:B------:R-:W2:Y:S04]  /*1e90*/  LDG.E.CONSTANT R24, desc[UR6][R12.64] ;  /* 0x000000060c187981 */ /* 0x000ea8000c1e9900 */
[----:B------:R-:W3:Y:S04]  /*1ea0*/  LDG.E.CONSTANT R20, desc[UR6][R12.64+0x4] ;  /* 0x000004060c147981 */ /* 0x000ee8000c1e9900 */
[----:B------:R-:W4:Y:S04]  /*1eb0*/  LDG.E.CONSTANT R23, desc[UR6][R12.64+0x8] ;  /* 0x000008060c177981 */ /* 0x000f28000c1e9900 */
[----:B------:R-:W5:Y:S04]  /*1ec0*/  LDG.E.CONSTANT R22, desc[UR6][R12.64+0xc] ;  /* 0x00000c060c167981 */ /* 0x000f68000c1e9900 */
[----:B------:R-:W5:Y:S04]  /*1ed0*/  LDG.E.CONSTANT R4, desc[UR6][R12.64+0x10] ;  /* 0x000010060c047981 */ /* 0x000f68000c1e9900 */
[----:B------:R-:W5:Y:S04]  /*1ee0*/  LDG.E.CONSTANT R26, desc[UR6][R12.64+0x14] ;  /* 0x000014060c1a7981 */ /* 0x000f68000c1e9900 */
[----:B------:R-:W5:Y:S01]  /*1ef0*/  LDG.E.CONSTANT R27, desc[UR6][R12.64+0x1c] ;  /* 0x00001c060c1b7981 */ /* 0x000f62000c1e9900 */
[----:B--2---:R0:W1:Y:S03]  /*1f00*/  F2F.F64.F32 R14, R24 ;  /* 0x00000018000e7310 */ /* 0x0040660000201800 */
[----:B0-----:R0:W2:Y:S05]  /*1f10*/  LDG.E.CONSTANT R24, desc[UR6][R12.64+0x18] ;  /* 0x000018060c187981 */ /* 0x0010aa000c1e9900 */
[----:B---3--:R-:W3:Y:S01]  /*1f20*/  F2F.F64.F32 R20, R20 ;  /* 0x0000001400147310 */ /* 0x008ee20000201800 */
[----:B-1----:R-:W-:-:S02]  /*1f30*/  DSETP.GT.AND P1, PT, R18, R14, PT ;  /* 0x0000000e1200722a */ /* 0x002fc40003f24000 */
[----:B------:R-:W-:-:S04]  /*1f40*/  DSETP.GEU.AND P2, PT, R16, R14, PT ;  /* 0x0000000e1000722a */ /* 0x000fc80003f4e000 */
[C---:B------:R-:W-:Y:S02]  /*1f50*/  FSEL R18, R14.reuse, R18, P1 ;  /* 0x000000120e127208 */ /* 0x040fe40000800000 */
[C---:B------:R-:W-:Y:S02]  /*1f60*/  FSEL R19, R15.reuse, R19, P1 ;  /* 0x000000130f137208 */ /* 0x040fe40000800000 */
[----:B------:R-:W-:Y:S02]  /*1f70*/  FSEL R14, R14, R16, !P2 ;  /* 0x000000100e0e7208 */ /* 0x000fe40005000000 */
[----:B------:R-:W-:Y:S02]  /*1f80*/  FSEL R15, R15, R17, !P2 ;  /* 0x000000110f0f7208 */ /* 0x000fe40005000000 */
[----:B----4-:R-:W1:Y:S01]  /*1f90*/  F2F.F64.F32 R16, R23 ;  /* 0x0000001700107310 */ /* 0x010e620000201800 */
[----:B---3--:R-:W-:-:S03]  /*1fa0*/  DSETP.GT.AND P1, PT, R18, R20, PT ;  /* 0x000000141200722a */ /* 0x008fc60003f24000 */
[----:B------:R-:W-:-:S03]  /*1fb0*/  DSETP.GEU.AND P2, PT, R14, R20, PT ;  /* 0x000000140e00722a */ /* 0x000fc60003f4e000 */
[C---:B------:R-:W-:Y:S02]  /*1fc0*/  FSEL R18, R20.reuse, R18, P1 ;  /* 0x0000001214127208 */ /* 0x040fe40000800000 */
[C---:B------:R-:W-:Y:S02]  /*1fd0*/  FSEL R19, R21.reuse, R19, P1 ;  /* 0x0000001315137208 */ /* 0x040fe40000800000 */
[----:B------:R-:W-:Y:S02]  /*1fe0*/  FSEL R14, R20, R14, !P2 ;  /* 0x0000000e140e7208 */ /* 0x000fe40005000000 */
[----:B------:R-:W-:Y:S02]  /*1ff0*/  FSEL R15, R21, R15, !P2 ;  /* 0x0000000f150f7208 */ /* 0x000fe40005000000 */
[----:B-----5:R-:W3:Y:S01]  /*2000*/  F2F.F64.F32 R20, R22 ;  /* 0x0000001600147310 */ /* 0x020ee20000201800 */
[----:B-1----:R-:W-:-:S03]  /*2010*/  DSETP.GT.AND P1, PT, R18, R16, PT ;  /* 0x000000101200722a */ /* 0x002fc60003f24000 */
[----:B------:R-:W-:-:S03]  /*2020*/  DSETP.GEU.AND P2, PT, R14, R16, PT ;  /* 0x000000100e00722a */ /* 0x000fc60003f4e000 */
[C---:B0-----:R-:W-:Y:S02]  /*2030*/  FSEL R12, R16.reuse, R18, P1 ;  /* 0x00000012100c7208 */ /* 0x041fe40000800000 */
[C---:B------:R-:W-:Y:S02]  /*2040*/  FSEL R13, R17.reuse, R19, P1 ;  /* 0x00000013110d7208 */ /* 0x040fe40000800000 */
[----:B------:R-:W-:Y:S02]  /*2050*/  FSEL R14, R16, R14, !P2 ;  /* 0x0000000e100e7208 */ /* 0x000fe40005000000 */
[----:B------:R-:W-:Y:S02]  /*2060*/  FSEL R15, R17, R15, !P2 ;  /* 0x0000000f110f7208 */ /* 0x000fe40005000000 */
[----:B------:R-:W0:Y:S01]  /*2070*/  F2F.F64.F32 R16, R4 ;  /* 0x0000000400107310 */ /* 0x000e220000201800 */
[----:B---3--:R-:W-:-:S03]  /*2080*/  DSETP.GT.AND P1, PT, R12, R20, PT ;  /* 0x000000140c00722a */ /* 0x008fc60003f24000 */
[----:B------:R-:W-:-:S03]  /*2090*/  DSETP.GEU.AND P2, PT, R14, R20, PT ;  /* 0x000000140e00722a */ /* 0x000fc60003f4e000 */
[C---:B------:R-:W-:Y:S02]  /*20a0*/  FSEL R12, R20.reuse, R12, P1 ;  /* 0x0000000c140c7208 */ /* 0x040fe40000800000 */
[C---:B------:R-:W-:Y:S01]  /*20b0*/  FSEL R13, R21.reuse, R13, P1 ;  /* 0x0000000d150d7208 */ /* 0x040fe20000800000 */
[----:B------:R-:W1:Y:S01]  /*20c0*/  F2F.F64.F32 R18, R26 ;  /* 0x0000001a00127310 */ /* 0x000e620000201800 */
[----:B------:R-:W-:Y:S02]  /*20d0*/  FSEL R14, R20, R14, !P2 ;  /* 0x0000000e140e7208 */ /* 0x000fe40005000000 */
[----:B------:R-:W-:Y:S02]  /*20e0*/  FSEL R15, R21, R15, !P2 ;  /* 0x0000000f150f7208 */ /* 0x000fe40005000000 */
[----:B0-----:R-:W-:-:S04]  /*20f0*/  DSETP.GT.AND P1, PT, R12, R16, PT ;  /* 0x000000100c00722a */ /* 0x001fc80003f24000 */
[----:B------:R-:W-:Y:S02]  /*2100*/  DSETP.GEU.AND P2, PT, R14, R16, PT ;  /* 0x000000100e00722a */ /* 0x000fe40003f4e000 */
        /* <DEDUP_REMOVED lines=9> */
[----:B------:R-:W-:Y:S02]  /*21a0*/  FSEL R15, R19, R15, !P2 ;  /* 0x0000000f130f7208 */ /* 0x000fe40005000000 */
[----:B------:R-:W-:Y:S01]  /*21b0*/  F2F.F64.F32 R18, R27 ;  /* 0x0000001b00127310 */ /* 0x000fe20000201800 */
[----:B------:R-:W-:-:S07]  /*21c0*/  VIADD R11, R11, 0x8 ;  /* 0x000000080b0b7836 */ /* 0x000fce0000000000 */
[----:B--2---:R-:W0:Y:S02]  /*21d0*/  F2F.F64.F32 R16, R24 ;  /* 0x0000001800107310 */ /* 0x004e240000201800 */
[--C-:B0-----:R-:W-:Y:S02]  /*21e0*/  DSETP.GT.AND P1, PT, R12, R16.reuse, PT ;  /* 0x000000100c00722a */ /* 0x101fe40003f24000 */
        /* <DEDUP_REMOVED lines=8> */
[C---:B------:R-:W-:Y:S02]  /*2270*/  FSEL R16, R18.reuse, R14, !P2 ;  /* 0x0000000e12107208 */ /* 0x040fe40005000000 */
[----:B------:R-:W-:Y:S01]  /*2280*/  FSEL R17, R19, R15, !P2 ;  /* 0x0000000f13117208 */ /* 0x000fe20005000000 */
[----:B------:R-:W-:Y:S01]  /*2290*/  IMAD.MOV.U32 R19, RZ, RZ, R13 ;  /* 0x000000ffff137224 */ /* 0x000fe200078e000d */
[----:B------:R-:W-:-:S07]  /*22a0*/  FSEL R18, R18, R12, P1 ;  /* 0x0000000c12127208 */ /* 0x000fce0000800000 */
.L_x_57:
[----:B------:R-:W-:Y:S05]  /*22b0*/  @!P0 BRA `(.L_x_56) ;  /* 0x0000000400308947 */ /* 0x000fea0003800000 */
[----:B------:R-:W-:-:S05]  /*22c0*/  VIADD R4, R5, 0xffffffff ;  /* 0xffffffff05047836 */ /* 0x000fca0000000000 */
        /* <DEDUP_REMOVED lines=8> */
[----:B------:R-:W5:Y:S01]  /*2350*/  LDG.E.CONSTANT R4, desc[UR6][R20.64+0xc] ;  /* 0x00000c0614047981 */ /* 0x000f62000c1e9900 */
        /* <DEDUP_REMOVED lines=9> */
[----:B----4-:R-:W0:Y:S01]  /*23f0*/  F2F.F64.F32 R14, R22 ;  /* 0x00000016000e7310 */ /* 0x010e220000201800 */
[----:B-1----:R-:W-:-:S03]  /*2400*/  DSETP.GEU.AND P1, PT, R16, R12, PT ;  /* 0x0000000c1000722a */ /* 0x002fc60003f2e000 */
[----:B------:R-:W-:-:S03]  /*2410*/  DSETP.GT.AND P0, PT, R18, R12, PT ;  /* 0x0000000c1200722a */ /* 0x000fc60003f04000 */
        /* <DEDUP_REMOVED lines=16> */
[----:B------:R-:W-:-:S03]  /*2520*/  FSEL R18, R18, R12, P0 ;  /* 0x0000000c12127208 */ /* 0x000fc60000000000 */
[----:B------:R-:W-:-:S07]  /*2530*/  IMAD.MOV.U32 R19, RZ, RZ, R13 ;  /* 0x000000ffff137224 */ /* 0x000fce00078e000d */
.L_x_58:
[----:B------:R-:W-:-:S13]  /*2540*/  LOP3.LUT P0, R4, R2, 0x3, RZ, 0xc0, !PT ;  /* 0x0000000302047812 */ /* 0x000fda000780c0ff */
[----:B------:R-:W-:Y:S05]  /*2550*/  @!P0 BRA `(.L_x_56) ;  /* 0x0000000000888947 */ /* 0x000fea0003800000 */
[----:B------:R-:W0:Y:S01]  /*2560*/  LDC.64 R14, c[0x0][0x380] ;  /* 0x0000e000ff0e7b82 */ /* 0x000e220000000a00 */
[----:B------:R-:W-:-:S04]  /*2570*/  IMAD.IADD R11, R10, 0x1, R11 ;  /* 0x000000010a0b7824 */ /* 0x000fc800078e020b */
[----:B0-----:R-:W-:-:S05]  /*2580*/  IMAD.WIDE R14, R11, 0x4, R14 ;  /* 0x000000040b0e7825 */ /* 0x001fca00078e020e */
[----:B------:R-:W2:Y:S01]  /*2590*/  LDG.E.CONSTANT R10, desc[UR6][R14.64] ;  /* 0x000000060e0a7981 */ /* 0x000ea2000c1e9900 */
[----:B------:R-:W-:Y:S01]  /*25a0*/  ISETP.NE.AND P2, PT, R4, 0x1, PT ;  /* 0x000000010400780c */ /* 0x000fe20003f45270 */
[----:B--2---:R-:W0:Y:S02]  /*25b0*/  F2F.F64.F32 R10, R10 ;  /* 0x0000000a000a7310 */ /* 0x004e240000201800 */
[--C-:B0-----:R-:W-:Y:S02]  /*25c0*/  DSETP.GT.AND P0, PT, R18, R10.reuse, PT ;  /* 0x0000000a1200722a */ /* 0x101fe40003f04000 */
[----:B------:R-:W-:-:S04]  /*25d0*/  DSETP.GEU.AND P1, PT, R16, R10, PT ;  /* 0x0000000a1000722a */ /* 0x000fc80003f2e000 */
[C---:B------:R-:W-:Y:S02]  /*25e0*/  FSEL R18, R10.reuse, R18, P0 ;  /* 0x000000120a127208 */ /* 0x040fe40000000000 */
[C---:B------:R-:W-:Y:S02]  /*25f0*/  FSEL R19, R11.reuse, R19, P0 ;  /* 0x000000130b137208 */ /* 0x040fe40000000000 */
[----:B------:R-:W-:Y:S02]  /*2600*/  FSEL R16, R10, R16, !P1 ;  /* 0x000000100a107208 */ /* 0x000fe40004800000 */
[----:B------:R-:W-:Y:S01]  /*2610*/  FSEL R17, R11, R17, !P1 ;  /* 0x000000110b117208 */ /* 0x000fe20004800000 */
[----:B------:R-:W-:Y:S06]  /*2620*/  @!P2 BRA `(.L_x_56) ;  /* 0x000000000054a947 */ /* 0x000fec0003800000 */
[----:B------:R-:W-:Y:S01]  /*2630*/  ISETP.NE.AND P0, PT, R4, 0x2, PT ;  /* 0x000000020400780c */ /* 0x000fe20003f05270 */
[----:B------:R-:W2:-:S12]  /*2640*/  LDG.E.CONSTANT R12, desc[UR6][R14.64+0x4] ;  /* 0x000004060e0c7981 */ /* 0x000e98000c1e9900 */
[----:B------:R-:W3:Y:S01]  /*2650*/  @P0 LDG.E.CONSTANT R10, desc[UR6][R14.64+0x8] ;  /* 0x000008060e0a0981 */ /* 0x000ee2000c1e9900 */
[----:B--2---:R-:W0:Y:S08]  /*2660*/  F2F.F64.F32 R12, R12 ;  /* 0x0000000c000c7310 */ /* 0x004e300000201800 */
[----:B---3--:R-:W1:Y:S01]  /*2670*/  @P0 F2F.F64.F32 R10, R10 ;  /* 0x0000000a000a0310 */ /* 0x008e620000201800 */
[----:B0-----:R-:W-:-:S02]  /*2680*/  DSETP.GT.AND P1, PT, R18, R12, PT ;  /* 0x0000000c1200722a */ /* 0x001fc40003f24000 */
[----:B------:R-:W-:-:S04]  /*2690*/  DSETP.GEU.AND P2, PT, R16, R12, PT ;  /* 0x0000000c1000722a */ /* 0x000fc80003f4e000 */
[C---:B------:R-:W-:Y:S02]  /*26a0*/  FSEL R18, R12.reuse, R18, P1 ;  /* 0x000000120c127208 */ /* 0x040fe40000800000 */
[C---:B------:R-:W-:Y:S02]  /*26b0*/  FSEL R19, R13.reuse, R19, P1 ;  /* 0x000000130d137208 */ /* 0x040fe40000800000 */
[----:B------:R-:W-:Y:S02]  /*26c0*/  FSEL R16, R12, R16, !P2 ;  /* 0x000000100c107208 */ /* 0x000fe40005000000 */
[----:B------:R-:W-:Y:S02]  /*26d0*/  FSEL R17, R13, R17, !P2 ;  /* 0x000000110d117208 */ /* 0x000fe40005000000 */
[----:B-1----:R-:W-:-:S04]  /*26e0*/  @P0 DSETP.GT.AND P1, PT, R18, R10, PT ;  /* 0x0000000a1200022a */ /* 0x002fc80003f24000 */
[----:B------:R-:W-:Y:S02]  /*26f0*/  @P0 DSETP.GEU.AND P2, PT, R16, R10, PT ;  /* 0x0000000a1000022a */ /* 0x000fe40003f4e000 */
[C---:B------:R-:W-:Y:S02]  /*2700*/  @P0 FSEL R13, R11.reuse, R19, P1 ;  /* 0x000000130b0d0208 */ /* 0x040fe40000800000 */
[C---:B------:R-:W-:Y:S02]  /*2710*/  @P0 FSEL R12, R10.reuse, R18, P1 ;  /* 0x000000120a0c0208 */ /* 0x040fe40000800000 */
[----:B------:R-:W-:Y:S01]  /*2720*/  @P0 FSEL R4, R10, R16, !P2 ;  /* 0x000000100a040208 */ /* 0x000fe20005000000 */
[----:B------:R-:W-:Y:S01]  /*2730*/  @P0 IMAD.MOV.U32 R19, RZ, RZ, R13 ;  /* 0x000000ffff130224 */ /* 0x000fe200078e000d */
[----:B------:R-:W-:Y:S01]  /*2740*/  @P0 FSEL R11, R11, R17, !P2 ;  /* 0x000000110b0b0208 */ /* 0x000fe20005000000 */
[----:B------:R-:W-:Y:S02]  /*2750*/  @P0 IMAD.MOV.U32 R18, RZ, RZ, R12 ;  /* 0x000000ffff120224 */ /* 0x000fe400078e000c */
[----:B------:R-:W-:-:S02]  /*2760*/  @P0 IMAD.MOV.U32 R16, RZ, RZ, R4 ;  /* 0x000000ffff100224 */ /* 0x000fc400078e0004 */
[----:B------:R-:W-:-:S07]  /*2770*/  @P0 IMAD.MOV.U32 R17, RZ, RZ, R11 ;  /* 0x000000ffff110224 */ /* 0x000fce00078e000b */
.L_x_56:
[----:B------:R-:W0:Y:S02]  /*2780*/  LDC.64 R20, c[0x0][0x380] ;  /* 0x0000e000ff147b82 */ /* 0x000e240000000a00 */
[----:B0-----:R-:W-:-:S05]  /*2790*/  IMAD.WIDE R20, R29, 0x4, R20 ;  /* 0x000000041d147825 */ /* 0x001fca00078e0214 */
[----:B------:R0:W2:Y:S01]  /*27a0*/  LDG.E.CONSTANT R4, desc[UR6][R20.64] ;  /* 0x0000000614047981 */ /* 0x0000a2000c1e9900 */
[----:B------:R-:W-:Y:S01]  /*27b0*/  DADD R16, R16, -R18 ;  /* 0x0000000010107229 */ /* 0x000fe20000000812 */
[----:B------:R-:W-:Y:S01]  /*27c0*/  UMOV UR4, 0xd2f1a9fc ;  /* 0xd2f1a9fc00047882 */ /* 0x000fe20000000000 */
[----:B------:R-:W-:Y:S01]  /*27d0*/  UMOV UR5, 0x3f50624d ;  /* 0x3f50624d00057882 */ /* 0x000fe20000000000 */
[----:B------:R-:W-:-:S05]  /*27e0*/  IMAD.MOV.U32 R14, RZ, RZ, 0x1 ;  /* 0x00000001ff0e7424 */ /* 0x000fca00078e00ff */
        /* <DEDUP_REMOVED lines=18> */
[----:B------:R-:W-:-:S07]  /*2910*/  MOV R4, 0x2930 ;  /* 0x0000293000047802 */ /* 0x000fce0000000f00 */
[----:B------:R-:W-:Y:S05]  /*2920*/  CALL.REL.NOINC `($__internal_1_$__cuda_sm20_div_rn_f64_full) ;  /* 0x0000000800247944 */ /* 0x000fea0003c00000 */
[----:B------:R-:W-:Y:S02]  /*2930*/  IMAD.MOV.U32 R10, RZ, RZ, R18 ;  /* 0x000000ffff0a7224 */ /* 0x000fe400078e0012 */
[----:B------:R-:W-:-:S07]  /*2940*/  IMAD.MOV.U32 R11, RZ, RZ, R19 ;  /* 0x000000ffff0b7224 */ /* 0x000fce00078e0013 */
.L_x_59:
[----:B------:R-:W-:Y:S01]  /*2950*/  DADD R10, R10, -0.5 ;  /* 0xbfe000000a0a7429 */ /* 0x000fe20000000000 */
[----:B------:R-:W-:Y:S01]  /*2960*/  UMOV UR4, 0x51eb851f ;  /* 0x51eb851f00047882 */ /* 0x000fe20000000000 */
[----:B------:R-:W-:Y:S01]  /*2970*/  UMOV UR5, 0x3fe51eb8 ;  /* 0x3fe51eb800057882 */ /* 0x000fe20000000000 */
[----:B------:R-:W-:Y:S01]  /*2980*/  IMAD.MOV.U32 R12, RZ, RZ, 0x1 ;  /* 0x00000001ff0c7424 */ /* 0x000fe200078e00ff */
[----:B------:R-:W0:Y:S01]  /*2990*/  F2F.F32.F64 R23, R6 ;  /* 0x0000000600177310 */ /* 0x000e220000301000 */
[----:B------:R-:W-:-:S03]  /*29a0*/  IMAD.IADD R29, R0, 0x1, R29 ;  /* 0x00000001001d7824 */ /* 0x000fc600078e021d */
        /* <DEDUP_REMOVED lines=11> */
[----:B------:R-:W-:-:S06]  /*2a60*/  FSEL R9, R10, 1.8747498989105224609, !P0 ;  /* 0x3feff7ce0a097808 */ /* 0x000fcc0004000000 */
[----:B------:R-:W-:-:S06]  /*2a70*/  DADD R10, -R8, 1 ;  /* 0x3ff00000080a7429 */ /* 0x000fcc0000000100 */
[----:B------:R-:W1:Y:S02]  /*2a80*/  MUFU.RCP64H R13, R11 ;  /* 0x0000000b000d7308 */ /* 0x000e640000001800 */
[----:B-1----:R-:W-:-:S08]  /*2a90*/  DFMA R14, -R10, R12, 1 ;  /* 0x3ff000000a0e742b */ /* 0x002fd0000000010c */
[----:B------:R-:W-:-:S08]  /*2aa0*/  DFMA R14, R14, R14, R14 ;  /* 0x0000000e0e0e722b */ /* 0x000fd0000000000e */
[----:B------:R-:W-:Y:S02]  /*2ab0*/  DFMA R20, R12, R14, R12 ;  /* 0x0000000e0c14722b */ /* 0x000fe4000000000c */
[----:B------:R-:W-:Y:S01]  /*2ac0*/  DADD R12, R8, 1 ;  /* 0x3ff00000080c7429 */ /* 0x000fe20000000000 */
[----:B------:R-:W1:Y:S05]  /*2ad0*/  LDC.64 R14, c[0x0][0x3a8] ;  /* 0x0000ea00ff0e7b82 */ /* 0x000e6a0000000a00 */
[----:B------:R-:W-:-:S04]  /*2ae0*/  DFMA R16, -R10, R20, 1 ;  /* 0x3ff000000a10742b */ /* 0x000fc80000000114 */
[----:B------:R-:W-:-:S04]  /*2af0*/  FSETP.GEU.AND P1, PT, |R13|, 6.5827683646048100446e-37, PT ;  /* 0x036000000d00780b */ /* 0x000fc80003f2e200 */
[----:B------:R-:W-:-:S08]  /*2b00*/  DFMA R20, R20, R16, R20 ;  /* 0x000000101414722b */ /* 0x000fd00000000014 */
[----:B------:R-:W-:Y:S01]  /*2b10*/  DMUL R16, R12, R20 ;  /* 0x000000140c107228 */ /* 0x000fe20000000000 */
[----:B-1----:R-:W-:-:S07]  /*2b20*/  IMAD.WIDE R14, R29, 0x4, R14 ;  /* 0x000000041d0e7825 */ /* 0x002fce00078e020e */
[----:B------:R-:W-:Y:S01]  /*2b30*/  DFMA R18, -R10, R16, R12 ;  /* 0x000000100a12722b */ /* 0x000fe2000000010c */
[----:B0-----:R0:W-:Y:S07]  /*2b40*/  STG.E desc[UR6][R14.64], R23 ;  /* 0x000000170e007986 */ /* 0x0011ee000c101906 */
[----:B------:R-:W-:-:S10]  /*2b50*/  DFMA R18, R20, R18, R16 ;  /* 0x000000121412722b */ /* 0x000fd40000000010 */
[----:B------:R-:W-:-:S05]  /*2b60*/  FFMA R4, RZ, R11, R19 ;  /* 0x0000000bff047223 */ /* 0x000fca0000000013 */
[----:B------:R-:W-:-:S13]  /*2b70*/  FSETP.GT.AND P0, PT, |R4|, 1.469367938527859385e-39, PT ;  /* 0x001000000400780b */ /* 0x000fda0003f04200 */
[----:B0-----:R-:W-:Y:S05]  /*2b80*/  @P0 BRA P1, `(.L_x_60) ;  /* 0x0000000000180947 */ /* 0x001fea0000800000 */
[----:B------:R-:W-:Y:S01]  /*2b90*/  IMAD.MOV.U32 R16, RZ, RZ, R12 ;  /* 0x000000ffff107224 */ /* 0x000fe200078e000c */
[----:B------:R-:W-:Y:S01]  /*2ba0*/  MOV R4, 0x2bf0 ;  /* 0x00002bf000047802 */ /* 0x000fe20000000f00 */
[----:B------:R-:W-:Y:S02]  /*2bb0*/  IMAD.MOV.U32 R17, RZ, RZ, R13 ;  /* 0x000000ffff117224 */ /* 0x000fe400078e000d */
[----:B------:R-:W-:Y:S02]  /*2bc0*/  IMAD.MOV.U32 R12, RZ, RZ, R10 ;  /* 0x000000ffff0c7224 */ /* 0x000fe400078e000a */
[----:B------:R-:W-:-:S07]  /*2bd0*/  IMAD.MOV.U32 R13, RZ, RZ, R11 ;  /* 0x000000ffff0d7224 */ /* 0x000fce00078e000b */
[----:B------:R-:W-:Y:S05]  /*2be0*/  CALL.REL.NOINC `($__internal_1_$__cuda_sm20_div_rn_f64_full) ;  /* 0x0000000400747944 */ /* 0x000fea0003c00000 */
.L_x_60:
[----:B------:R-:W-:Y:S01]  /*2bf0*/  ISETP.GT.AND P0, PT, R19, 0xfffff, PT ;  /* 0x000fffff1300780c */ /* 0x000fe20003f04270 */
[--C-:B------:R-:W-:Y:S02]  /*2c00*/  IMAD.MOV.U32 R10, RZ, RZ, R18.reuse ;  /* 0x000000ffff0a7224 */ /* 0x100fe400078e0012 */
[----:B------:R-:W-:Y:S02]  /*2c10*/  IMAD.MOV.U32 R11, RZ, RZ, R19 ;  /* 0x000000ffff0b7224 */ /* 0x000fe400078e0013 */
[----:B------:R-:W-:-:S08]  /*2c20*/  IMAD.MOV.U32 R22, RZ, RZ, R18 ;  /* 0x000000ffff167224 */ /* 0x000fd000078e0012 */
[----:B------:R-:W-:-:S10]  /*2c30*/  @!P0 DMUL R10, R10, 1.80143985094819840000e+16 ;  /* 0x435000000a0a8828 */ /* 0x000fd40000000000 */
[----:B------:R-:W-:Y:S02]  /*2c40*/  @!P0 IMAD.MOV.U32 R19, RZ, RZ, R11 ;  /* 0x000000ffff138224 */ /* 0x000fe400078e000b */
[----:B------:R-:W-:Y:S02]  /*2c50*/  @!P0 IMAD.MOV.U32 R22, RZ, RZ, R10 ;  /* 0x000000ffff168224 */ /* 0x000fe400078e000a */
[----:B------:R-:W-:-:S05]  /*2c60*/  VIADD R4, R19, 0xffffffff ;  /* 0xffffffff13047836 */ /* 0x000fca0000000000 */
[----:B------:R-:W-:Y:S01]  /*2c70*/  ISETP.GT.U32.AND P1, PT, R4, 0x7feffffe, PT ;  /* 0x7feffffe0400780c */ /* 0x000fe20003f24070 */
[----:B------:R-:W-:Y:S02]  /*2c80*/  IMAD.MOV.U32 R4, RZ, RZ, -0x3ff ;  /* 0xfffffc01ff047424 */ /* 0x000fe400078e00ff */
[----:B------:R-:W-:-:S10]  /*2c90*/  @!P0 IMAD.MOV.U32 R4, RZ, RZ, -0x435 ;  /* 0xfffffbcbff048424 */ /* 0x000fd400078e00ff */
[----:B------:R-:W-:Y:S05]  /*2ca0*/  @P1 BRA `(.L_x_61) ;  /* 0x0000000400001947 */ /* 0x000fea0003800000 */
[C---:B------:R-:W-:Y:S01]  /*2cb0*/  LOP3.LUT R10, R19.reuse, 0xfffff, RZ, 0xc0, !PT ;  /* 0x000fffff130a7812 */ /* 0x040fe200078ec0ff */
[----:B------:R-:W-:Y:S01]  /*2cc0*/  IMAD.MOV.U32 R16, RZ, RZ, -0x748574fc ;  /* 0x8b7a8b04ff107424 */ /* 0x000fe200078e00ff */
[----:B------:R-:W-:Y:S01]  /*2cd0*/  UMOV UR4, 0x3ae80f1e ;  /* 0x3ae80f1e00047882 */ /* 0x000fe20000000000 */
[----:B------:R-:W-:Y:S01]  /*2ce0*/  IMAD.MOV.U32 R17, RZ, RZ, 0x3ed0ee25 ;  /* 0x3ed0ee25ff117424 */ /* 0x000fe200078e00ff */
        /* <DEDUP_REMOVED lines=9> */
[----:B------:R-:W-:-:S06]  /*2d80*/  @P0 IMAD.MOV.U32 R23, RZ, RZ, R11 ;  /* 0x000000ffff170224 */ /* 0x000fcc00078e000b */
[C---:B------:R-:W-:Y:S02]  /*2d90*/  DADD R20, R22.reuse, 1 ;  /* 0x3ff0000016147429 */ /* 0x040fe40000000000 */
[----:B------:R-:W-:-:S04]  /*2da0*/  DADD R22, R22, -1 ;  /* 0xbff0000016167429 */ /* 0x000fc80000000000 */
[----:B------:R-:W0:Y:S02]  /*2db0*/  MUFU.RCP64H R11, R21 ;  /* 0x00000015000b7308 */ /* 0x000e240000001800 */
[----:B0-----:R-:W-:Y:S01]  /*2dc0*/  DFMA R12, -R20, R10, 1 ;  /* 0x3ff00000140c742b */ /* 0x001fe2000000010a */
[----:B------:R-:W-:Y:S01]  /*2dd0*/  LOP3.LUT R20, R4, 0x80000000, RZ, 0x3c, !PT ;  /* 0x8000000004147812 */ /* 0x000fe200078e3cff */
[----:B------:R-:W-:-:S06]  /*2de0*/  IMAD.MOV.U32 R21, RZ, RZ, 0x43300000 ;  /* 0x43300000ff157424 */ /* 0x000fcc00078e00ff */
[----:B------:R-:W-:Y:S02]  /*2df0*/  DFMA R12, R12, R12, R12 ;  /* 0x0000000c0c0c722b */ /* 0x000fe4000000000c */
[----:B------:R-:W-:Y:S01]  /*2e00*/  DADD R20, R20, -UR8 ;  /* 0x8000000814147e29 */ /* 0x000fe20008000000 */
[----:B------:R-:W-:Y:S01]  /*2e10*/  UMOV UR8, 0xfefa39ef ;  /* 0xfefa39ef00087882 */ /* 0x000fe20000000000 */
[----:B------:R-:W-:-:S04]  /*2e20*/  UMOV UR9, 0x3fe62e42 ;  /* 0x3fe62e4200097882 */ /* 0x000fc80000000000 */
[----:B------:R-:W-:-:S08]  /*2e30*/  DFMA R10, R10, R12, R10 ;  /* 0x0000000c0a0a722b */ /* 0x000fd0000000000a */
[----:B------:R-:W-:-:S08]  /*2e40*/  DMUL R12, R22, R10 ;  /* 0x0000000a160c7228 */ /* 0x000fd00000000000 */
[----:B------:R-:W-:-:S08]  /*2e50*/  DFMA R12, R22, R10, R12 ;  /* 0x0000000a160c722b */ /* 0x000fd0000000000c */
[----:B------:R-:W-:Y:S02]  /*2e60*/  DMUL R14, R12, R12 ;  /* 0x0000000c0c0e7228 */ /* 0x000fe40000000000 */
[----:B------:R-:W-:-:S06]  /*2e70*/  DADD R18, R22, -R12 ;  /* 0x0000000016127229 */ /* 0x000fcc000000080c */
[----:B------:R-:W-:Y:S01]  /*2e80*/  DFMA R16, R14, UR4, R16 ;  /* 0x000000040e107c2b */ /* 0x000fe20008000010 */
        /* <DEDUP_REMOVED lines=34> */
.L_x_61:
[----:B------:R-:W-:Y:S01]  /*30b0*/  IMAD.MOV.U32 R12, RZ, RZ, 0x0 ;  /* 0x00000000ff0c7424 */ /* 0x000fe200078e00ff */
[----:B------:R-:W-:Y:S01]  /*30c0*/  LOP3.LUT P0, RZ, R11, 0x7fffffff, RZ, 0xc0, !PT ;  /* 0x7fffffff0bff7812 */ /* 0x000fe2000780c0ff */
[----:B------:R-:W-:-:S06]  /*30d0*/  IMAD.MOV.U32 R13, RZ, RZ, 0x7ff00000 ;  /* 0x7ff00000ff0d7424 */ /* 0x000fcc00078e00ff */
[----:B------:R-:W-:-:S10]  /*30e0*/  DFMA R12, R10, R12, +INF ;  /* 0x7ff000000a0c742b */ /* 0x000fd4000000000c */
[----:B------:R-:W-:Y:S02]  /*30f0*/  FSEL R10, R12, RZ, P0 ;  /* 0x000000ff0c0a7208 */ /* 0x000fe40000000000 */
[----:B------:R-:W-:-:S07]  /*3100*/  FSEL R11, R13, -QNAN , P0 ;  /* 0xfff000000d0b7808 */ /* 0x000fce0000000000 */
.L_x_62:
        /* <DEDUP_REMOVED lines=11> */
        .weak           $__internal_1_$__cuda_sm20_div_rn_f64_full
        .type           $__internal_1_$__cuda_sm20_div_rn_f64_full,@function
        .size           $__internal_1_$__cuda_sm20_div_rn_f64_full,(.L_x_71 - $__internal_1_$__cuda_sm20_div_rn_f64_full)
$__internal_1_$__cuda_sm20_div_rn_f64_full:
[C---:B------:R-:W-:Y:S01]  /*31c0*/  FSETP.GEU.AND P0, PT, |R13|.reuse, 1.469367938527859385e-39, PT ;  /* 0x001000000d00780b */ /* 0x040fe20003f0e200 */
[----:B------:R-:W-:Y:S01]  /*31d0*/  IMAD.MOV.U32 R20, RZ, RZ, 0x1 ;  /* 0x00000001ff147424 */ /* 0x000fe200078e00ff */
[C---:B------:R-:W-:Y:S01]  /*31e0*/  LOP3.LUT R10, R13.reuse, 0x800fffff, RZ, 0xc0, !PT ;  /* 0x800fffff0d0a7812 */ /* 0x040fe200078ec0ff */
[----:B------:R-:W-:Y:S01]  /*31f0*/  IMAD.MOV.U32 R26, RZ, RZ, 0x1ca00000 ;  /* 0x1ca00000ff1a7424 */ /* 0x000fe200078e00ff */
[----:B------:R-:W-:Y:S02]  /*3200*/  LOP3.LUT R24, R13, 0x7ff00000, RZ, 0xc0, !PT ;  /* 0x7ff000000d187812 */ /* 0x000fe400078ec0ff */
[----:B------:R-:W-:Y:S01]  /*3210*/  LOP3.LUT R11, R10, 0x3ff00000, RZ, 0xfc, !PT ;  /* 0x3ff000000a0b7812 */ /* 0x000fe200078efcff */
[----:B------:R-:W-:-:S06]  /*3220*/  IMAD.MOV.U32 R10, RZ, RZ, R12 ;  /* 0x000000ffff0a7224 */ /* 0x000fcc00078e000c */
[----:B------:R-:W-:-:S06]  /*3230*/  @!P0 DMUL R10, R12, 8.98846567431157953865e+307 ;  /* 0x7fe000000c0a8828 */ /* 0x000fcc0000000000 */
[----:B------:R-:W0:Y:S02]  /*3240*/  MUFU.RCP64H R21, R11 ;  /* 0x0000000b00157308 */ /* 0x000e240000001800 */
[----:B0-----:R-:W-:-:S08]  /*3250*/  DFMA R14, R20, -R10, 1 ;  /* 0x3ff00000140e742b */ /* 0x001fd0000000080a */
[----:B------:R-:W-:-:S08]  /*3260*/  DFMA R14, R14, R14, R14 ;  /* 0x0000000e0e0e722b */ /* 0x000fd0000000000e */
[----:B------:R-:W-:Y:S01]  /*3270*/  DFMA R20, R20, R14, R20 ;  /* 0x0000000e1414722b */ /* 0x000fe20000000014 */
[----:B------:R-:W-:Y:S02]  /*3280*/  IMAD.MOV.U32 R15, RZ, RZ, R17 ;  /* 0x000000ffff0f7224 */ /* 0x000fe400078e0011 */
[----:B------:R-:W-:-:S03]  /*3290*/  IMAD.MOV.U32 R14, RZ, RZ, R16 ;  /* 0x000000ffff0e7224 */ /* 0x000fc600078e0010 */
[----:B------:R-:W-:Y:S02]  /*32a0*/  LOP3.LUT R27, R15, 0x7ff00000, RZ, 0xc0, !PT ;  /* 0x7ff000000f1b7812 */ /* 0x000fe400078ec0ff */
[----:B------:R-:W-:Y:S01]  /*32b0*/  DFMA R18, R20, -R10, 1 ;  /* 0x3ff000001412742b */ /* 0x000fe2000000080a */
[----:B------:R-:W-:Y:S01]  /*32c0*/  IMAD.MOV.U32 R16, RZ, RZ, R14 ;  /* 0x000000ffff107224 */ /* 0x000fe200078e000e */
[----:B------:R-:W-:Y:S01]  /*32d0*/  ISETP.GE.U32.AND P1, PT, R27, R24, PT ;  /* 0x000000181b00720c */ /* 0x000fe20003f26070 */
[----:B------:R-:W-:-:S03]  /*32e0*/  IMAD.MOV.U32 R28, RZ, RZ, R27 ;  /* 0x000000ffff1c7224 */ /* 0x000fc600078e001b */
[----:B------:R-:W-:Y:S02]  /*32f0*/  SEL R17, R26, 0x63400000, !P1 ;  /* 0x634000001a117807 */ /* 0x000fe40004800000 */
[----:B------:R-:W-:Y:S01]  /*3300*/  DFMA R18, R20, R18, R20 ;  /* 0x000000121412722b */ /* 0x000fe20000000014 */
[----:B------:R-:W-:Y:S02]  /*3310*/  FSETP.GEU.AND P1, PT, |R15|, 1.469367938527859385e-39, PT ;  /* 0x001000000f00780b */ /* 0x000fe40003f2e200 */
[----:B------:R-:W-:-:S11]  /*3320*/  LOP3.LUT R17, R17, 0x800fffff, R15, 0xf8, !PT ;  /* 0x800fffff11117812 */ /* 0x000fd600078ef80f */
[----:B------:R-:W-:Y:S05]  /*3330*/  @P1 BRA `(.L_x_64) ;  /* 0x0000000000201947 */ /* 0x000fea0003800000 */
[----:B------:R-:W-:-:S04]  /*3340*/  LOP3.LUT R20, R13, 0x7ff00000, RZ, 0xc0, !PT ;  /* 0x7ff000000d147812 */ /* 0x000fc800078ec0ff */
[----:B------:R-:W-:Y:S01]  /*3350*/  ISETP.GE.U32.AND P1, PT, R27, R20, PT ;  /* 0x000000141b00720c */ /* 0x000fe20003f26070 */
[----:B------:R-:W-:-:S03]  /*3360*/  IMAD.MOV.U32 R20, RZ, RZ, RZ ;  /* 0x000000ffff147224 */ /* 0x000fc600078e00ff */
[----:B------:R-:W-:-:S04]  /*3370*/  SEL R21, R26, 0x63400000, !P1 ;  /* 0x634000001a157807 */ /* 0x000fc80004800000 */
[----:B------:R-:W-:-:S04]  /*3380*/  LOP3.LUT R21, R21, 0x80000000, R15, 0xf8, !PT ;  /* 0x8000000015157812 */ /* 0x000fc800078ef80f */
[----:B------:R-:W-:-:S06]  /*3390*/  LOP3.LUT R21, R21, 0x100000, RZ, 0xfc, !PT ;  /* 0x0010000015157812 */ /* 0x000fcc00078efcff */
[----:B------:R-:W-:-:S10]  /*33a0*/  DFMA R16, R16, 2, -R20 ;  /* 0x400000001010782b */ /* 0x000fd40000000814 */
[----:B------:R-:W-:-:S07]  /*33b0*/  LOP3.LUT R28, R17, 0x7ff00000, RZ, 0xc0, !PT ;  /* 0x7ff00000111c7812 */ /* 0x000fce00078ec0ff */
.L_x_64:
[----:B------:R-:W-:Y:S01]  /*33c0*/  DMUL R20, R18, R16 ;  /* 0x0000001012147228 */ /* 0x000fe20000000000 */
[----:B------:R-:W-:-:S07]  /*33d0*/  @!P0 LOP3.LUT R24, R11, 0x7ff00000, RZ, 0xc0, !PT ;  /* 0x7ff000000b188812 */ /* 0x000fce00078ec0ff */
[----:B------:R-:W-:-:S08]  /*33e0*/  DFMA R22, R20, -R10, R16 ;  /* 0x8000000a1416722b */ /* 0x000fd00000000010 */
[----:B------:R-:W-:Y:S01]  /*33f0*/  DFMA R22, R18, R22, R20 ;  /* 0x000000161216722b */ /* 0x000fe20000000014 */
[----:B------:R-:W-:-:S05]  /*3400*/  VIADD R18, R28, 0xffffffff ;  /* 0xffffffff1c127836 */ /* 0x000fca0000000000 */
[----:B------:R-:W-:Y:S01]  /*3410*/  ISETP.GT.U32.AND P0, PT, R18, 0x7feffffe, PT ;  /* 0x7feffffe1200780c */ /* 0x000fe20003f04070 */
[----:B------:R-:W-:-:S05]  /*3420*/  VIADD R18, R24, 0xffffffff ;  /* 0xffffffff18127836 */ /* 0x000fca0000000000 */
        /* <DEDUP_REMOVED lines=8> */
[----:B------:R-:W-:Y:S02]  /*34b0*/  IMAD.MOV.U32 R14, RZ, RZ, RZ ;  /* 0x000000ffff0e7224 */ /* 0x000fe400078e00ff */
[----:B------:R-:W-:-:S06]  /*34c0*/  VIADD R15, R20, 0x7fe00000 ;  /* 0x7fe00000140f7836 */ /* 0x000fcc0000000000 */
        /* <DEDUP_REMOVED lines=9> */
[----:B------:R-:W-:Y:S01]  /*3560*/  IMAD.MOV R11, RZ, RZ, -R20 ;  /* 0x000000ffff0b7224 */ /* 0x000fe200078e0a14 */
[----:B------:R-:W-:Y:S01]  /*3570*/  DMUL.RP R14, R22, R14 ;  /* 0x0000000e160e7228 */ /* 0x000fe20000008000 */
[----:B------:R-:W-:-:S06]  /*3580*/  IMAD.MOV.U32 R10, RZ, RZ, RZ ;  /* 0x000000ffff0a7224 */ /* 0x000fcc00078e00ff */
[----:B------:R-:W-:-:S03]  /*3590*/  DFMA R10, R18, -R10, R22 ;  /* 0x8000000a120a722b */ /* 0x000fc60000000016 */
[----:B------:R-:W-:-:S03]  /*35a0*/  LOP3.LUT R13, R15, R13, RZ, 0x3c, !PT ;  /* 0x0000000d0f0d7212 */ /* 0x000fc600078e3cff */
[----:B------:R-:W-:-:S04]  /*35b0*/  IADD3 R10, PT, PT, -R20, -0x43300000, RZ ;  /* 0xbcd00000140a7810 */ /* 0x000fc80007ffe1ff */
[----:B------:R-:W-:-:S04]  /*35c0*/  FSETP.NEU.AND P0, PT, |R11|, R10, PT ;  /* 0x0000000a0b00720b */ /* 0x000fc80003f0d200 */
[----:B------:R-:W-:Y:S02]  /*35d0*/  FSEL R18, R14, R18, !P0 ;  /* 0x000000120e127208 */ /* 0x000fe40004000000 */
[----:B------:R-:W-:Y:S01]  /*35e0*/  FSEL R19, R13, R19, !P0 ;  /* 0x000000130d137208 */ /* 0x000fe20004000000 */
[----:B------:R-:W-:Y:S06]  /*35f0*/  BRA `(.L_x_66) ;  /* 0x0000000000547947 */ /* 0x000fec0003800000 */
.L_x_65:
[----:B------:R-:W-:-:S14]  /*3600*/  DSETP.NAN.AND P0, PT, R14, R14, PT ;  /* 0x0000000e0e00722a */ /* 0x000fdc0003f08000 */
[----:B------:R-:W-:Y:S05]  /*3610*/  @P0 BRA `(.L_x_67) ;  /* 0x0000000000440947 */ /* 0x000fea0003800000 */
[----:B------:R-:W-:-:S14]  /*3620*/  DSETP.NAN.AND P0, PT, R12, R12, PT ;  /* 0x0000000c0c00722a */ /* 0x000fdc0003f08000 */
[----:B------:R-:W-:Y:S05]  /*3630*/  @P0 BRA `(.L_x_68) ;  /* 0x0000000000300947 */ /* 0x000fea0003800000 */
[----:B------:R-:W-:Y:S01]  /*3640*/  ISETP.NE.AND P0, PT, R28, R24, PT ;  /* 0x000000181c00720c */ /* 0x000fe20003f05270 */
[----:B------:R-:W-:Y:S02]  /*3650*/  IMAD.MOV.U32 R18, RZ, RZ, 0x0 ;  /* 0x00000000ff127424 */ /* 0x000fe400078e00ff */
[----:B------:R-:W-:-:S10]  /*3660*/  IMAD.MOV.U32 R19, RZ, RZ, -0x80000 ;  /* 0xfff80000ff137424 */ /* 0x000fd400078e00ff */
[----:B------:R-:W-:Y:S05]  /*3670*/  @!P0 BRA `(.L_x_66) ;  /* 0x0000000000348947 */ /* 0x000fea0003800000 */
[----:B------:R-:W-:Y:S02]  /*3680*/  ISETP.NE.AND P0, PT, R28, 0x7ff00000, PT ;  /* 0x7ff000001c00780c */ /* 0x000fe40003f05270 */
[----:B------:R-:W-:Y:S02]  /*3690*/  LOP3.LUT R19, R15, 0x80000000, R13, 0x48, !PT ;  /* 0x800000000f137812 */ /* 0x000fe400078e480d */
[----:B------:R-:W-:-:S13]  /*36a0*/  ISETP.EQ.OR P0, PT, R24, RZ, !P0 ;  /* 0x000000ff1800720c */ /* 0x000fda0004702670 */
[----:B------:R-:W-:Y:S01]  /*36b0*/  @P0 LOP3.LUT R10, R19, 0x7ff00000, RZ, 0xfc, !PT ;  /* 0x7ff00000130a0812 */ /* 0x000fe200078efcff */
[----:B------:R-:W-:Y:S02]  /*36c0*/  @!P0 IMAD.MOV.U32 R18, RZ, RZ, RZ ;  /* 0x000000ffff128224 */ /* 0x000fe400078e00ff */
[----:B------:R-:W-:Y:S02]  /*36d0*/  @P0 IMAD.MOV.U32 R18, RZ, RZ, RZ ;  /* 0x000000ffff120224 */ /* 0x000fe400078e00ff */
[----:B------:R-:W-:Y:S01]  /*36e0*/  @P0 IMAD.MOV.U32 R19, RZ, RZ, R10 ;  /* 0x000000ffff130224 */ /* 0x000fe200078e000a */
[----:B------:R-:W-:Y:S06]  /*36f0*/  BRA `(.L_x_66) ;  /* 0x0000000000147947 */ /* 0x000fec0003800000 */
.L_x_68:
[----:B------:R-:W-:Y:S01]  /*3700*/  LOP3.LUT R19, R13, 0x80000, RZ, 0xfc, !PT ;  /* 0x000800000d137812 */ /* 0x000fe200078efcff */
[----:B------:R-:W-:Y:S01]  /*3710*/  IMAD.MOV.U32 R18, RZ, RZ, R12 ;  /* 0x000000ffff127224 */ /* 0x000fe200078e000c */
[----:B------:R-:W-:Y:S06]  /*3720*/  BRA `(.L_x_66) ;  /* 0x0000000000087947 */ /* 0x000fec0003800000 */
.L_x_67:
[----:B------:R-:W-:Y:S01]  /*3730*/  LOP3.LUT R19, R15, 0x80000, RZ, 0xfc, !PT ;  /* 0x000800000f137812 */ /* 0x000fe200078efcff */
[----:B------:R-:W-:-:S07]  /*3740*/  IMAD.MOV.U32 R18, RZ, RZ, R14 ;  /* 0x000000ffff127224 */ /* 0x000fce00078e000e */
.L_x_66:
[----:B------:R-:W-:Y:S02]  /*3750*/  IMAD.MOV.U32 R10, RZ, RZ, R4 ;  /* 0x000000ffff0a7224 */ /* 0x000fe400078e0004 */
[----:B------:R-:W-:-:S04]  /*3760*/  IMAD.MOV.U32 R11, RZ, RZ, 0x0 ;  /* 0x00000000ff0b7424 */ /* 0x000fc800078e00ff */
[----:B------:R-:W-:Y:S05]  /*3770*/  RET.REL.NODEC R10 `(fisher_batch_f32) ;  /* 0xffffffc80a207950 */ /* 0x000fea0003c3ffff */
.L_x_69:
        /* <DEDUP_REMOVED lines=16> */
.L_x_71:


//--------------------- .nv.shared.reserved.0     --------------------------
	.section	.nv.shared.reserved.0,"aw",@nobits
	.weak		__nv_reservedSMEM_offset_0_alias
	.size		__nv_reservedSMEM_offset_0_alias, 0, 64
	.other		__nv_reservedSMEM_offset_0_alias,@"STO_CUDA_RESERVED_SHARED STV_DEFAULT"
__nv_reservedSMEM_offset_0_alias:
	.zero		0
	.zero		64


//--------------------- .nv.constant0.fisher_many_series_one_param_f32 --------------------------
	.section	.nv.constant0.fisher_many_series_one_param_f32,"a",@progbits
	.sectionflags	@""
	.align	4
.nv.constant0.fisher_many_series_one_param_f32:
	.zero		944


//--------------------- .nv.constant0.fisher_batch_f32 --------------------------
	.section	.nv.constant0.fisher_batch_f32,"a",@progbits
	.sectionflags	@""
	.align	4
.nv.constant0.fisher_batch_f32:
	.zero		944


//--------------------- SYMBOLS --------------------------

	.type		.nv.reservedSmem.offset0,@object
	.size		.nv.reservedSmem.offset0,0x4
